def attn_fwd(
    Q,
    K,
    V,
    Out,
    Lse,
    sm_scale,
    stride_qz,
    stride_qh,
    stride_qm,
    stride_qk,
    stride_kz,
    stride_kh,
    stride_kn,
    stride_kk,
    stride_vz,
    stride_vh,
    stride_vn,
    stride_vk,
    stride_oz,
    stride_oh,
    stride_om,
    stride_ok,
    seqlen_q,
    seqlen_k,
    BLOCK_M: tl.constexpr,
    BLOCK_N: tl.constexpr,
    HEAD_DIM: tl.constexpr,
    CAUSAL: tl.constexpr,
):
    start_m = tl.program_id(0)
    off_hz = tl.program_id(1)
    q_off = off_hz * stride_qh
    k_off = off_hz * stride_kh
    v_off = off_hz * stride_vh
    offs_m = start_m * BLOCK_M + tl.arange(0, BLOCK_M)
    offs_d = tl.arange(0, HEAD_DIM)
    offs_n = tl.arange(0, BLOCK_N)
    q_ptrs = Q + q_off + offs_m[:, None] * stride_qm + offs_d[None, :] * stride_qk
    k_ptrs = K + k_off + offs_d[:, None] * stride_kk + offs_n[None, :] * stride_kn
    v_ptrs = V + v_off + offs_n[:, None] * stride_vn + offs_d[None, :] * stride_vk
    m_i = tl.full([BLOCK_M], float("-inf"), dtype=tl.float32)
    l_i = tl.zeros([BLOCK_M], dtype=tl.float32) + 1.0
    acc = tl.zeros([BLOCK_M, HEAD_DIM], dtype=tl.float32)
    q = tl.load(q_ptrs)
    acc, l_i, m_i = _attn_fwd_inner(
        acc,
        l_i,
        m_i,
        q,
        k_ptrs,
        v_ptrs,
        sm_scale,
        stride_kn,
        stride_vn,
        start_m,
        seqlen_k,
        BLOCK_M,
        BLOCK_N,
        HEAD_DIM,
        CAUSAL,
    )
    acc = acc / l_i[:, None]
    lse = m_i + tl.math.log2(l_i) / 1.4426950408889634
    o_ptrs = (
        Out
        + off_hz * stride_oh
        + offs_m[:, None] * stride_om
        + offs_d[None, :] * stride_ok
    )
    tl.store(o_ptrs, acc.to(Out.dtype.element_ty))
    tl.store(Lse + off_hz * seqlen_q + offs_m, lse)

# config = {"BLOCK_M": 128, "BLOCK_N": 64, "HEAD_DIM": 16, "arch": "sm_100", "causal": false, "dtype": "bf16", "num_stages": 2, "num_warps": 8}
# arch = sm_100


// ===== COMPILED SASS (sm_100a) =====

	.target	sm_100a

	.elftype	@"ET_EXEC"


//--------------------- .note.nv.tkinfo           --------------------------
	.section	.note.nv.tkinfo,"",@"SHT_NOTE"
	.sectionflags	@"SHF_NOTE_NV_TKINFO"
	.tkinfo
        /*0018*/ 	.word	0x00000081
        /*0030*/ 	.string	""
        /*0030*/ 	.string	"ptxas-blackwell"
        /*0030*/ 	.string	"Cuda compilation tools, release 12.9, V12.9.86"
        /*0030*/ 	.string	"Build cuda_12.9.r12.9/compiler.36037853_0"
        /*0030*/ 	.string	"-v  -suppress-debug-info  -lineinfo  -arch sm_100a "



//--------------------- .note.nv.cuver            --------------------------
	.section	.note.nv.cuver,"",@"SHT_NOTE"
	.sectionflags	@"SHF_NOTE_NV_CUVER"
        /*0018*/ 	.short	0x0001
        /*001a*/ 	.short	0x0064
        /*001c*/ 	.short	0x0001
        /*001e*/ 	.short	0x0000
        /*0020*/ 	.short	0x0001
        /*0022*/ 	.short	0x0000


//--------------------- .nv.info                  --------------------------
	.section	.nv.info,"",@"SHT_CUDA_INFO"
	.align	4


	//----- nvinfo : EIATTR_REGCOUNT
	.align		4
        /*0000*/ 	.byte	0x04, 0x2f
        /*0002*/ 	.short	(.L_5 - .L_4)
	.align		4
.L_4:
        /*0004*/ 	.word	index@(attn_fwd)
        /*0008*/ 	.word	0x0000004c


	//----- nvinfo : EIATTR_FRAME_SIZE
	.align		4
.L_5:
        /*000c*/ 	.byte	0x04, 0x11
        /*000e*/ 	.short	(.L_7 - .L_6)
	.align		4
.L_6:
        /*0010*/ 	.word	index@($__internal_2_$__cuda_sm10x_tcgen05_guardrail_trap_unallocated_columns_being_dealloced)
        /*0014*/ 	.word	0x00000000


	//----- nvinfo : EIATTR_FRAME_SIZE
	.align		4
.L_7:
        /*0018*/ 	.byte	0x04, 0x11
        /*001a*/ 	.short	(.L_9 - .L_8)
	.align		4
.L_8:
        /*001c*/ 	.word	index@($__internal_1_$__cuda_sm10x_tcgen05_guardrail_trap_phase_invalid_during_alloc)
        /*0020*/ 	.word	0x00000000


	//----- nvinfo : EIATTR_FRAME_SIZE
	.align		4
.L_9:
        /*0024*/ 	.byte	0x04, 0x11
        /*0026*/ 	.short	(.L_11 - .L_10)
	.align		4
.L_10:
        /*0028*/ 	.word	index@($__internal_0_$__cuda_sm10x_tcgen05_guardrail_trap_col_being_dealloced_not_returned_by_alloc)
        /*002c*/ 	.word	0x00000000


	//----- nvinfo : EIATTR_FRAME_SIZE
	.align		4
.L_11:
        /*0030*/ 	.byte	0x04, 0x11
        /*0032*/ 	.short	(.L_13 - .L_12)
	.align		4
.L_12:
        /*0034*/ 	.word	index@(attn_fwd)
        /*0038*/ 	.word	0x00000000


	//----- nvinfo : EIATTR_MIN_STACK_SIZE
	.align		4
.L_13:
        /*003c*/ 	.byte	0x04, 0x12
        /*003e*/ 	.short	(.L_15 - .L_14)
	.align		4
.L_14:
        /*0040*/ 	.word	index@(attn_fwd)
        /*0044*/ 	.word	0x00000000
.L_15:


//--------------------- .nv.info.attn_fwd         --------------------------
	.section	.nv.info.attn_fwd,"",@"SHT_CUDA_INFO"
	.sectionflags	@""
	.align	4


	//----- nvinfo : EIATTR_CUDA_API_VERSION
	.align		4
        /*0000*/ 	.byte	0x04, 0x37
        /*0002*/ 	.short	(.L_17 - .L_16)
.L_16:
        /*0004*/ 	.word	0x00000081


	//----- nvinfo : EIATTR_KPARAM_INFO
	.align		4
.L_17:
        /*0008*/ 	.byte	0x04, 0x17
        /*000a*/ 	.short	(.L_19 - .L_18)
.L_18:
        /*000c*/ 	.word	0x00000000
        /*0010*/ 	.short	0x0019
        /*0012*/ 	.short	0x0080
        /*0014*/ 	.byte	0x00, 0xf4, 0x21, 0x00


	//----- nvinfo : EIATTR_KPARAM_INFO
	.align		4
.L_19:
        /*0018*/ 	.byte	0x04, 0x17
        /*001a*/ 	.short	(.L_21 - .L_20)
.L_20:
        /*001c*/ 	.word	0x00000000
        /*0020*/ 	.short	0x0018
        /*0022*/ 	.short	0x0078
        /*0024*/ 	.byte	0x00, 0xf4, 0x21, 0x00


	//----- nvinfo : EIATTR_KPARAM_INFO
	.align		4
.L_21:
        /*0028*/ 	.byte	0x04, 0x17
        /*002a*/ 	.short	(.L_23 - .L_22)
.L_22:
        /*002c*/ 	.word	0x00000000
        /*0030*/ 	.short	0x0017
        /*0032*/ 	.short	0x0070
        /*0034*/ 	.byte	0x00, 0xf0, 0x11, 0x00


	//----- nvinfo : EIATTR_KPARAM_INFO
	.align		4
.L_23:
        /*0038*/ 	.byte	0x04, 0x17
        /*003a*/ 	.short	(.L_25 - .L_24)
.L_24:
        /*003c*/ 	.word	0x00000000
        /*0040*/ 	.short	0x0016
        /*0042*/ 	.short	0x006c
        /*0044*/ 	.byte	0x00, 0xf0, 0x11, 0x00


	//----- nvinfo : EIATTR_KPARAM_INFO
	.align		4
.L_25:
        /*0048*/ 	.byte	0x04, 0x17
        /*004a*/ 	.short	(.L_27 - .L_26)
.L_26:
        /*004c*/ 	.word	0x00000000
        /*0050*/ 	.short	0x0015
        /*0052*/ 	.short	0x0068
        /*0054*/ 	.byte	0x00, 0xf0, 0x11, 0x00


	//----- nvinfo : EIATTR_KPARAM_INFO
	.align		4
.L_27:
        /*0058*/ 	.byte	0x04, 0x17
        /*005a*/ 	.short	(.L_29 - .L_28)
.L_28:
        /*005c*/ 	.word	0x00000000
        /*0060*/ 	.short	0x0014
        /*0062*/ 	.short	0x0064
        /*0064*/ 	.byte	0x00, 0xf0, 0x11, 0x00


	//----- nvinfo : EIATTR_KPARAM_INFO
	.align		4
.L_29:
        /*0068*/ 	.byte	0x04, 0x17
        /*006a*/ 	.short	(.L_31 - .L_30)
.L_30:
        /*006c*/ 	.word	0x00000000
        /*0070*/ 	.short	0x0013
        /*0072*/ 	.short	0x0060
        /*0074*/ 	.byte	0x00, 0xf0, 0x11, 0x00


	//----- nvinfo : EIATTR_KPARAM_INFO
	.align		4
.L_31:
        /*0078*/ 	.byte	0x04, 0x17
        /*007a*/ 	.short	(.L_33 - .L_32)
.L_32:
        /*007c*/ 	.word	0x00000000
        /*0080*/ 	.short	0x0012
        /*0082*/ 	.short	0x005c
        /*0084*/ 	.byte	0x00, 0xf0, 0x11, 0x00


	//----- nvinfo : EIATTR_KPARAM_INFO
	.align		4
.L_33:
        /*0088*/ 	.byte	0x04, 0x17
        /*008a*/ 	.short	(.L_35 - .L_34)
.L_34:
        /*008c*/ 	.word	0x00000000
        /*0090*/ 	.short	0x0011
        /*0092*/ 	.short	0x0058
        /*0094*/ 	.byte	0x00, 0xf0, 0x11, 0x00


	//----- nvinfo : EIATTR_KPARAM_INFO
	.align		4
.L_35:
        /*0098*/ 	.byte	0x04, 0x17
        /*009a*/ 	.short	(.L_37 - .L_36)
.L_36:
        /*009c*/ 	.word	0x00000000
        /*00a0*/ 	.short	0x0010
        /*00a2*/ 	.short	0x0054
        /*00a4*/ 	.byte	0x00, 0xf0, 0x11, 0x00


	//----- nvinfo : EIATTR_KPARAM_INFO
	.align		4
.L_37:
        /*00a8*/ 	.byte	0x04, 0x17
        /*00aa*/ 	.short	(.L_39 - .L_38)
.L_38:
        /*00ac*/ 	.word	0x00000000
        /*00b0*/ 	.short	0x000f
        /*00b2*/ 	.short	0x0050
        /*00b4*/ 	.byte	0x00, 0xf0, 0x11, 0x00


	//----- nvinfo : EIATTR_KPARAM_INFO
	.align		4
.L_39:
        /*00b8*/ 	.byte	0x04, 0x17
        /*00ba*/ 	.short	(.L_41 - .L_40)
.L_40:
        /*00bc*/ 	.word	0x00000000
        /*00c0*/ 	.short	0x000e
        /*00c2*/ 	.short	0x004c
        /*00c4*/ 	.byte	0x00, 0xf0, 0x11, 0x00


	//----- nvinfo : EIATTR_KPARAM_INFO
	.align		4
.L_41:
        /*00c8*/ 	.byte	0x04, 0x17
        /*00ca*/ 	.short	(.L_43 - .L_42)
.L_42:
        /*00cc*/ 	.word	0x00000000
        /*00d0*/ 	.short	0x000d
        /*00d2*/ 	.short	0x0048
        /*00d4*/ 	.byte	0x00, 0xf0, 0x11, 0x00


	//----- nvinfo : EIATTR_KPARAM_INFO
	.align		4
.L_43:
        /*00d8*/ 	.byte	0x04, 0x17
        /*00da*/ 	.short	(.L_45 - .L_44)
.L_44:
        /*00dc*/ 	.word	0x00000000
        /*00e0*/ 	.short	0x000c
        /*00e2*/ 	.short	0x0044
        /*00e4*/ 	.byte	0x00, 0xf0, 0x11, 0x00


	//----- nvinfo : EIATTR_KPARAM_INFO
	.align		4
.L_45:
        /*00e8*/ 	.byte	0x04, 0x17
        /*00ea*/ 	.short	(.L_47 - .L_46)
.L_46:
        /*00ec*/ 	.word	0x00000000
        /*00f0*/ 	.short	0x000b
        /*00f2*/ 	.short	0x0040
        /*00f4*/ 	.byte	0x00, 0xf0, 0x11, 0x00


	//----- nvinfo : EIATTR_KPARAM_INFO
	.align		4
.L_47:
        /*00f8*/ 	.byte	0x04, 0x17
        /*00fa*/ 	.short	(.L_49 - .L_48)
.L_48:
        /*00fc*/ 	.word	0x00000000
        /*0100*/ 	.short	0x000a
        /*0102*/ 	.short	0x003c
        /*0104*/ 	.byte	0x00, 0xf0, 0x11, 0x00


	//----- nvinfo : EIATTR_KPARAM_INFO
	.align		4
.L_49:
        /*0108*/ 	.byte	0x04, 0x17
        /*010a*/ 	.short	(.L_51 - .L_50)
.L_50:
        /*010c*/ 	.word	0x00000000
        /*0110*/ 	.short	0x0009
        /*0112*/ 	.short	0x0038
        /*0114*/ 	.byte	0x00, 0xf0, 0x11, 0x00


	//----- nvinfo : EIATTR_KPARAM_INFO
	.align		4
.L_51:
        /*0118*/ 	.byte	0x04, 0x17
        /*011a*/ 	.short	(.L_53 - .L_52)
.L_52:
        /*011c*/ 	.word	0x00000000
        /*0120*/ 	.short	0x0008
        /*0122*/ 	.short	0x0034
        /*0124*/ 	.byte	0x00, 0xf0, 0x11, 0x00


	//----- nvinfo : EIATTR_KPARAM_INFO
	.align		4
.L_53:
        /*0128*/ 	.byte	0x04, 0x17
        /*012a*/ 	.short	(.L_55 - .L_54)
.L_54:
        /*012c*/ 	.word	0x00000000
        /*0130*/ 	.short	0x0007
        /*0132*/ 	.short	0x0030
        /*0134*/ 	.byte	0x00, 0xf0, 0x11, 0x00


	//----- nvinfo : EIATTR_KPARAM_INFO
	.align		4
.L_55:
        /*0138*/ 	.byte	0x04, 0x17
        /*013a*/ 	.short	(.L_57 - .L_56)
.L_56:
        /*013c*/ 	.word	0x00000000
        /*0140*/ 	.short	0x0006
        /*0142*/ 	.short	0x002c
        /*0144*/ 	.byte	0x00, 0xf0, 0x11, 0x00


	//----- nvinfo : EIATTR_KPARAM_INFO
	.align		4
.L_57:
        /*0148*/ 	.byte	0x04, 0x17
        /*014a*/ 	.short	(.L_59 - .L_58)
.L_58:
        /*014c*/ 	.word	0x00000000
        /*0150*/ 	.short	0x0005
        /*0152*/ 	.short	0x0028
        /*0154*/ 	.byte	0x00, 0xf0, 0x11, 0x00


	//----- nvinfo : EIATTR_KPARAM_INFO
	.align		4
.L_59:
        /*0158*/ 	.byte	0x04, 0x17
        /*015a*/ 	.short	(.L_61 - .L_60)
.L_60:
        /*015c*/ 	.word	0x00000000
        /*0160*/ 	.short	0x0004
        /*0162*/ 	.short	0x0020
        /*0164*/ 	.byte	0x00, 0xf4, 0x21, 0x00


	//----- nvinfo : EIATTR_KPARAM_INFO
	.align		4
.L_61:
        /*0168*/ 	.byte	0x04, 0x17
        /*016a*/ 	.short	(.L_63 - .L_62)
.L_62:
        /*016c*/ 	.word	0x00000000
        /*0170*/ 	.short	0x0003
        /*0172*/ 	.short	0x0018
        /*0174*/ 	.byte	0x00, 0xf4, 0x21, 0x00


	//----- nvinfo : EIATTR_KPARAM_INFO
	.align		4
.L_63:
        /*0178*/ 	.byte	0x04, 0x17
        /*017a*/ 	.short	(.L_65 - .L_64)
.L_64:
        /*017c*/ 	.word	0x00000000
        /*0180*/ 	.short	0x0002
        /*0182*/ 	.short	0x0010
        /*0184*/ 	.byte	0x00, 0xf4, 0x21, 0x00


	//----- nvinfo : EIATTR_KPARAM_INFO
	.align		4
.L_65:
        /*0188*/ 	.byte	0x04, 0x17
        /*018a*/ 	.short	(.L_67 - .L_66)
.L_66:
        /*018c*/ 	.word	0x00000000
        /*0190*/ 	.short	0x0001
        /*0192*/ 	.short	0x0008
        /*0194*/ 	.byte	0x00, 0xf4, 0x21, 0x00


	//----- nvinfo : EIATTR_KPARAM_INFO
	.align		4
.L_67:
        /*0198*/ 	.byte	0x04, 0x17
        /*019a*/ 	.short	(.L_69 - .L_68)
.L_68:
        /*019c*/ 	.word	0x00000000
        /*01a0*/ 	.short	0x0000
        /*01a2*/ 	.short	0x0000
        /*01a4*/ 	.byte	0x00, 0xf4, 0x21, 0x00


	//----- nvinfo : EIATTR_AT_ENTRY_FRAGMENTS
	.align		4
.L_69:
        /*01a8*/ 	.byte	0x04, 0x4f
        /*01aa*/ 	.short	(.L_71 - .L_70)


	//   ....[0]....
.L_70:
        /*01ac*/ 	.word	0x00000004


	//----- nvinfo : EIATTR_RESERVED_SMEM_USED
	.align		4
.L_71:
        /*01b0*/ 	.byte	0x01, 0x41
	.zero		2


	//----- nvinfo : EIATTR_SPARSE_MMA_MASK
	.align		4
        /*01b4*/ 	.byte	0x03, 0x50
        /*01b6*/ 	.short	0x0000


	//----- nvinfo : EIATTR_TCGEN05_1CTA_USED
	.align		4
        /*01b8*/ 	.byte	0x01, 0x51
	.zero		2


	//----- nvinfo : EIATTR_MAXREG_COUNT
	.align		4
        /*01bc*/ 	.byte	0x03, 0x1b
        /*01be*/ 	.short	0x00ff


	//----- nvinfo : EIATTR_NUM_BARRIERS
	.align		4
        /*01c0*/ 	.byte	0x02, 0x4c
        /*01c2*/ 	.byte	0x01
	.zero		1


	//----- nvinfo : EIATTR_INT_WARP_WIDE_INSTR_OFFSETS
	.align		4
        /*01c4*/ 	.byte	0x04, 0x31
        /*01c6*/ 	.short	(.L_73 - .L_72)


	//   ....[0]....
.L_72:
        /*01c8*/ 	.word	0x00000a80


	//   ....[1]....
        /*01cc*/ 	.word	0x00000a90


	//   ....[2]....
        /*01d0*/ 	.word	0x00000bf0


	//   ....[3]....
        /*01d4*/ 	.word	0x00000d00


	//   ....[4]....
        /*01d8*/ 	.word	0x00002520


	//   ....[5]....
        /*01dc*/ 	.word	0x000043b0


	//   ....[6]....
        /*01e0*/ 	.word	0x00004400


	//----- nvinfo : EIATTR_COOP_GROUP_MASK_REGIDS
	.align		4
.L_73:
        /*01e4*/ 	.byte	0x04, 0x29
        /*01e6*/ 	.short	(.L_75 - .L_74)


	//   ....[0]....
.L_74:
        /*01e8*/ 	.word	0xffffffff


	//   ....[1]....
        /*01ec*/ 	.word	0xffffffff


	//   ....[2]....
        /*01f0*/ 	.word	0xffffffff


	//   ....[3]....
        /*01f4*/ 	.word	0xffffffff


	//   ....[4]....
        /*01f8*/ 	.word	0xffffffff


	//   ....[5]....
        /*01fc*/ 	.word	0xffffffff


	//   ....[6]....
        /*0200*/ 	.word	0xffffffff


	//   ....[7]....
        /*0204*/ 	.word	0xffffffff


	//----- nvinfo : EIATTR_COOP_GROUP_INSTR_OFFSETS
	.align		4
.L_75:
        /*0208*/ 	.byte	0x04, 0x28
        /*020a*/ 	.short	(.L_77 - .L_76)


	//   ....[0]....
.L_76:
        /*020c*/ 	.word	0x00000050


	//   ....[1]....
        /*0210*/ 	.word	0x00000310


	//   ....[2]....
        /*0214*/ 	.word	0x00001300


	//   ....[3]....
        /*0218*/ 	.word	0x00001ea0


	//   ....[4]....
        /*021c*/ 	.word	0x00002a00


	//   ....[5]....
        /*0220*/ 	.word	0x000032b0


	//   ....[6]....
        /*0224*/ 	.word	0x00004240


	//   ....[7]....
        /*0228*/ 	.word	0x000044b0


	//----- nvinfo : EIATTR_VRC_CTA_INIT_COUNT
	.align		4
.L_77:
        /*022c*/ 	.byte	0x02, 0x4a
        /*022e*/ 	.byte	0x80
	.zero		1


	//----- nvinfo : EIATTR_MBARRIER_INSTR_OFFSETS
	.align		4
        /*0230*/ 	.byte	0x04, 0x39
        /*0232*/ 	.short	(.L_79 - .L_78)


	//   ....[0]....
.L_78:
        /*0234*/ 	.word	0x00000b80
        /*0238*/ 	.word	0x000000ff
        /*023c*/ 	.word	0x00000000
        /*0240*/ 	.short	0x0100
        /*0242*/ 	.byte	0x0e
	.zero		1


	//   ....[1]....
        /*0244*/ 	.word	0x00000cf0
        /*0248*/ 	.word	0x000000ff
        /*024c*/ 	.word	0x00002808
        /*0250*/ 	.short	0x0100
        /*0252*/ 	.byte	0x0b
	.zero		1


	//   ....[2]....
        /*0254*/ 	.word	0x00000d80
        /*0258*/ 	.word	0x000000ff
        /*025c*/ 	.word	0x00001800
        /*0260*/ 	.short	0x0100
        /*0262*/ 	.byte	0x0b
	.zero		1


	//   ....[3]....
        /*0264*/ 	.word	0x00000ec0
        /*0268*/ 	.word	0x000000ff
        /*026c*/ 	.word	0x00001800
        /*0270*/ 	.short	0x010a
        /*0272*/ 	.byte	0x0b
	.zero		1


	//   ....[4]....
        /*0274*/ 	.word	0x00000f70
        /*0278*/ 	.word	0x000000ff
        /*027c*/ 	.word	0x00001800
        /*0280*/ 	.short	0x0108
        /*0282*/ 	.byte	0x0b
	.zero		1


	//   ....[5]....
        /*0284*/ 	.word	0x000025a0
        /*0288*/ 	.word	0x000000ff
        /*028c*/ 	.word	0x00002810
        /*0290*/ 	.short	0x0100
        /*0292*/ 	.byte	0x0b
	.zero		1


	//   ....[6]....
        /*0294*/ 	.word	0x00002690
        /*0298*/ 	.word	0x000000ff
        /*029c*/ 	.word	0x00002810
        /*02a0*/ 	.short	0x010a
        /*02a2*/ 	.byte	0x0b
	.zero		1


	//   ....[7]....
        /*02a4*/ 	.word	0x000026e0
        /*02a8*/ 	.word	0x000000ff
        /*02ac*/ 	.word	0x00002810
        /*02b0*/ 	.short	0x0108
        /*02b2*/ 	.byte	0x0b
	.zero		1


	//   ....[8]....
        /*02b4*/ 	.word	0x00003250
        /*02b8*/ 	.word	0x000000ff
        /*02bc*/ 	.word	0x00000000
        /*02c0*/ 	.short	0x010a
        /*02c2*/ 	.byte	0x0e
	.zero		1


	//   ....[9]....
        /*02c4*/ 	.word	0x00003880
        /*02c8*/ 	.word	0x000000ff
        /*02cc*/ 	.word	0x00000000
        /*02d0*/ 	.short	0x010a
        /*02d2*/ 	.byte	0x0e
	.zero		1


	//   ....[10]....
        /*02d4*/ 	.word	0x00003970
        /*02d8*/ 	.word	0x000000ff
        /*02dc*/ 	.word	0x00002800
        /*02e0*/ 	.short	0x0108
        /*02e2*/ 	.byte	0x0b
	.zero		1


	//   ....[11]....
        /*02e4*/ 	.word	0x000039e0
        /*02e8*/ 	.word	0x000000ff
        /*02ec*/ 	.word	0x00002808
        /*02f0*/ 	.short	0x0108
        /*02f2*/ 	.byte	0x0b
	.zero		1


	//   ....[12]....
        /*02f4*/ 	.word	0x000044d0
        /*02f8*/ 	.word	0x000000ff
        /*02fc*/ 	.word	0x00001800
        /*0300*/ 	.short	0x010a
        /*0302*/ 	.byte	0x0b
	.zero		1


	//   ....[13]....
        /*0304*/ 	.word	0x00004500
        /*0308*/ 	.word	0x000000ff
        /*030c*/ 	.word	0x00002810
        /*0310*/ 	.short	0x010a
        /*0312*/ 	.byte	0x0b
	.zero		1


	//   ....[14]....
        /*0314*/ 	.word	0x00004530
        /*0318*/ 	.word	0x000000ff
        /*031c*/ 	.word	0x00000000
        /*0320*/ 	.short	0x010a
        /*0322*/ 	.byte	0x0e
	.zero		1


	//   ....[15]....
        /*0324*/ 	.word	0x00004560
        /*0328*/ 	.word	0x000000ff
        /*032c*/ 	.word	0x00000000
        /*0330*/ 	.short	0x010a
        /*0332*/ 	.byte	0x0e
	.zero		1


	//----- nvinfo : EIATTR_NUM_MBARRIERS
	.align		4
.L_79:
        /*0334*/ 	.byte	0x03, 0x38
        /*0336*/ 	.short	0xffff


	//----- nvinfo : EIATTR_EXIT_INSTR_OFFSETS
	.align		4
        /*0338*/ 	.byte	0x04, 0x1c
        /*033a*/ 	.short	(.L_81 - .L_80)


	//   ....[0]....
.L_80:
        /*033c*/ 	.word	0x000044c0


	//----- nvinfo : EIATTR_REQNTID
	.align		4
.L_81:
        /*0340*/ 	.byte	0x04, 0x10
        /*0342*/ 	.short	(.L_83 - .L_82)
.L_82:
        /*0344*/ 	.word	0x00000100
        /*0348*/ 	.word	0x00000001
        /*034c*/ 	.word	0x00000001


	//----- nvinfo : EIATTR_CRS_STACK_SIZE
	.align		4
.L_83:
        /*0350*/ 	.byte	0x04, 0x1e
        /*0352*/ 	.short	(.L_85 - .L_84)
.L_84:
        /*0354*/ 	.word	0x00000000


	//----- nvinfo : EIATTR_CBANK_PARAM_SIZE
	.align		4
.L_85:
        /*0358*/ 	.byte	0x03, 0x19
        /*035a*/ 	.short	0x0088


	//----- nvinfo : EIATTR_PARAM_CBANK
	.align		4
        /*035c*/ 	.byte	0x04, 0x0a
        /*035e*/ 	.short	(.L_87 - .L_86)
	.align		4
.L_86:
        /*0360*/ 	.word	index@(.nv.constant0.attn_fwd)
        /*0364*/ 	.short	0x0380
        /*0366*/ 	.short	0x0088


	//----- nvinfo : EIATTR_SW_WAR
	.align		4
.L_87:
        /*0368*/ 	.byte	0x04, 0x36
        /*036a*/ 	.short	(.L_89 - .L_88)
.L_88:
        /*036c*/ 	.word	0x00000008
.L_89:


//--------------------- .nv.compat                --------------------------
	.section	.nv.compat,"",@"SHT_CUDA_COMPAT_INFO"
	.align	4
        /*0000*/ 	.byte	0x02, 0x02, 0x02, 0x00, 0x02, 0x05, 0x05, 0x00, 0x02, 0x03, 0x00, 0x00, 0x02, 0x06, 0x01, 0x00


//--------------------- .nv.callgraph             --------------------------
	.section	.nv.callgraph,"",@"SHT_CUDA_CALLGRAPH"
	.align	4
	.sectionentsize	8
	.align		4
        /*0000*/ 	.word	0x00000000
	.align		4
        /*0004*/ 	.word	0xffffffff
	.align		4
        /*0008*/ 	.word	0x00000000
	.align		4
        /*000c*/ 	.word	0xfffffffe
	.align		4
        /*0010*/ 	.word	0x00000000
	.align		4
        /*0014*/ 	.word	0xfffffffd
	.align		4
        /*0018*/ 	.word	0x00000000
	.align		4
        /*001c*/ 	.word	0xfffffffc


//--------------------- .nv.constant4             --------------------------
	.section	.nv.constant4,"a",@progbits
	.align	8
	.align		8
.nv.constant4:
        /*0000*/ 	.dword	_$_str


//--------------------- .text.attn_fwd            --------------------------
	.section	.text.attn_fwd,"ax",@progbits
	.align	128
        .global         attn_fwd
        .type           attn_fwd,@function
        .size           attn_fwd,(.L_x_28 - attn_fwd)
        .other          attn_fwd,@"STO_CUDA_ENTRY STV_DEFAULT"
attn_fwd:
.text.attn_fwd:
[----:B------:R-:W0:Y:S01]  /*0000*/  LDC R1, c[0x0][0x37c] ;  /* 0x0000df00ff017b82 */ /* 0x000e220000000800 */
[----:B------:R-:W1:Y:S02]  /*0010*/  S2R R0, SR_TID.X ;  /* 0x0000000000007919 */ /* 0x000e640000002100 */
[----:B-1----:R-:W-:-:S13]  /*0020*/  ISETP.GE.U32.AND P0, PT, R0, 0x20, PT ;  /* 0x000000200000780c */ /* 0x002fda0003f06070 */
[----:B------:R-:W-:Y:S05]  /*0030*/  @P0 BRA `(.L_x_0) ;  /* 0x0000000000b80947 */ /* 0x000fea0003800000 */
[----:B------:R-:W1:Y:S01]  /*0040*/  S2UR UR6, SR_CgaCtaId ;  /* 0x00000000000679c3 */ /* 0x000e620000008800 */
[----:B------:R-:W-:Y:S01]  /*0050*/  NOP ;  /* 0x0000000000007918 */ /* 0x000fe20000000000 */
[----:B------:R-:W-:Y:S02]  /*0060*/  UMOV UR4, 0x40 ;  /* 0x0000004000047882 */ /* 0x000fe40000000000 */
[----:B-1----:R-:W-:-:S09]  /*0070*/  ULEA UR4, UR6, UR4, 0x18 ;  /* 0x0000000406047291 */ /* 0x002fd2000f8ec0ff */
[----:B------:R-:W1:Y:S01]  /*0080*/  LDS.U8 R2, [UR4] ;  /* 0x00000004ff027984 */ /* 0x000e620008000000 */
[----:B------:R-:W-:Y:S02]  /*0090*/  UMOV UR4, 0x400 ;  /* 0x0000040000047882 */ /* 0x000fe40000000000 */
[----:B------:R-:W-:Y:S01]  /*00a0*/  ULEA UR4, UR6, UR4, 0x18 ;  /* 0x0000000406047291 */ /* 0x000fe2000f8ec0ff */
[----:B-1----:R-:W-:-:S13]  /*00b0*/  ISETP.NE.AND P1, PT, R2, RZ, PT ;  /* 0x000000ff0200720c */ /* 0x002fda0003f25270 */
[----:B------:R-:W-:Y:S05]  /*00c0*/  @P1 BRA `(.L_x_1) ;  /* 0x00000000007c1947 */ /* 0x000fea0003800000 */
[----:B------:R-:W-:-:S13]  /*00d0*/  ELECT P1, URZ, PT ;  /* 0x0000000000ff782f */ /* 0x000fda0003820000 */
[----:B------:R-:W-:Y:S05]  /*00e0*/  @!P1 BRA `(.L_x_2) ;  /* 0x0000000000849947 */ /* 0x000fea0003800000 */
[----:B------:R-:W-:Y:S01]  /*00f0*/  UMOV UR5, 0x4 ;  /* 0x0000000400057882 */ /* 0x000fe20000000000 */
[----:B------:R-:W-:Y:S01]  /*0100*/  HFMA2 R5, -RZ, RZ, 0, 5.9604644775390625e-08 ;  /* 0x00000001ff057431 */ /* 0x000fe200000001ff */
[----:B------:R-:W-:-:S03]  /*0110*/  MOV R3, 0xf ;  /* 0x0000000f00037802 */ /* 0x000fc60000000f00 */
[----:B------:R-:W-:Y:S04]  /*0120*/  DEPBAR.LE SB1, 0x36 ;  /* 0x00009d800000791a */ /* 0x000fe80000000000 */
[----:B------:R-:W1:Y:S02]  /*0130*/  UTCATOMSWS.FIND_AND_SET.ALIGN UP0, UR5, UR5 ;  /* 0x00000005000575e3 */ /* 0x000e640008000800 */
[----:B-1----:R-:W-:-:S04]  /*0140*/  PLOP3.LUT P1, PT, PT, PT, UP0, 0x80, 0x8 ;  /* 0x000000000008781c */ /* 0x002fc80003f2f008 */
[----:B------:R-:W-:-:S04]  /*0150*/  SEL R2, RZ, 0xffffffff, !P1 ;  /* 0xffffffffff027807 */ /* 0x000fc80004800000 */
[----:B------:R-:W-:Y:S02]  /*0160*/  ISETP.NE.AND P1, PT, R2, RZ, PT ;  /* 0x000000ff0200720c */ /* 0x000fe40003f25270 */
[----:B------:R-:W-:-:S11]  /*0170*/  MOV R2, UR5 ;  /* 0x0000000500027c02 */ /* 0x000fd60008000f00 */
[----:B------:R-:W-:Y:S05]  /*0180*/  @P1 BRA `(.L_x_3) ;  /* 0x0000000000241947 */ /* 0x000fea0003800000 */
.L_x_4:
[----:B------:R-:W-:Y:S05]  /*0190*/  NANOSLEEP 0x64 ;  /* 0x000000640000795d */ /* 0x000fea0003800000 */
[----:B------:R-:W-:-:S05]  /*01a0*/  UMOV UR5, 0x4 ;  /* 0x0000000400057882 */ /* 0x000fca0000000000 */
[----:B------:R-:W-:Y:S04]  /*01b0*/  DEPBAR.LE SB1, 0x36 ;  /* 0x00009d800000791a */ /* 0x000fe80000000000 */
[----:B------:R-:W1:Y:S02]  /*01c0*/  UTCATOMSWS.FIND_AND_SET.ALIGN UP0, UR5, UR5 ;  /* 0x00000005000575e3 */ /* 0x000e640008000800 */
[----:B-1----:R-:W-:-:S04]  /*01d0*/  PLOP3.LUT P1, PT, PT, PT, UP0, 0x80, 0x8 ;  /* 0x000000000008781c */ /* 0x002fc80003f2f008 */
[----:B------:R-:W-:-:S04]  /*01e0*/  SEL R2, RZ, 0xffffffff, !P1 ;  /* 0xffffffffff027807 */ /* 0x000fc80004800000 */
[----:B------:R-:W-:Y:S02]  /*01f0*/  ISETP.NE.AND P1, PT, R2, RZ, PT ;  /* 0x000000ff0200720c */ /* 0x000fe40003f25270 */
[----:B------:R-:W-:-:S11]  /*0200*/  MOV R2, UR5 ;  /* 0x0000000500027c02 */ /* 0x000fd60008000f00 */
[----:B------:R-:W-:Y:S05]  /*0210*/  @!P1 BRA `(.L_x_4) ;  /* 0xfffffffc00dc9947 */ /* 0x000fea000383ffff */
.L_x_3:
[C---:B------:R-:W-:Y:S01]  /*0220*/  IADD3 R4, PT, PT, R2.reuse, 0x10, RZ ;  /* 0x0000001002047810 */ /* 0x040fe20007ffe0ff */
[----:B------:R-:W-:Y:S01]  /*0230*/  UMOV UR5, 0x50 ;  /* 0x0000005000057882 */ /* 0x000fe20000000000 */
[----:B------:R-:W-:Y:S01]  /*0240*/  SHF.L.U32 R3, R3, R2, RZ ;  /* 0x0000000203037219 */ /* 0x000fe200000006ff */
[----:B------:R-:W-:Y:S01]  /*0250*/  ULEA UR5, UR6, UR5, 0x18 ;  /* 0x0000000506057291 */ /* 0x000fe2000f8ec0ff */
[----:B------:R-:W-:Y:S02]  /*0260*/  SHF.L.U32 R4, R5, R4, RZ ;  /* 0x0000000405047219 */ /* 0x000fe400000006ff */
[----:B------:R-:W-:Y:S02]  /*0270*/  SHF.L.U32 R2, R2, 0x5, RZ ;  /* 0x0000000502027819 */ /* 0x000fe400000006ff */
[----:B------:R-:W-:-:S05]  /*0280*/  LOP3.LUT R3, R4, R3, RZ, 0xfc, !PT ;  /* 0x0000000304037212 */ /* 0x000fca00078efcff */
[----:B------:R1:W-:Y:S04]  /*0290*/  ATOMS.OR RZ, [UR5], R3 ;  /* 0x00000003ffff798c */ /* 0x0003e8000b000005 */
[----:B------:R1:W-:Y:S01]  /*02a0*/  STS [UR4], R2 ;  /* 0x00000002ff007988 */ /* 0x0003e20008000804 */
[----:B------:R-:W-:Y:S05]  /*02b0*/  BRA `(.L_x_2) ;  /* 0x0000000000107947 */ /* 0x000fea0003800000 */
.L_x_1:
[----:B------:R-:W-:-:S05]  /*02c0*/  MOV R2, 0xffffffff ;  /* 0xffffffff00027802 */ /* 0x000fca0000000f00 */
[----:B------:R1:W-:Y:S02]  /*02d0*/  STS [UR4], R2 ;  /* 0x00000002ff007988 */ /* 0x0003e40008000804 */
[----:B-1----:R-:W-:-:S07]  /*02e0*/  MOV R2, 0x300 ;  /* 0x0000030000027802 */ /* 0x002fce0000000f00 */
[----:B0-----:R-:W-:Y:S05]  /*02f0*/  CALL.REL.NOINC `($__internal_1_$__cuda_sm10x_tcgen05_guardrail_trap_phase_invalid_during_alloc) ;  /* 0x0000004000b07944 */ /* 0x001fea0003c00000 */
.L_x_2:
[----:B------:R-:W-:Y:S05]  /*0300*/  WARPSYNC.ALL ;  /* 0x0000000000007948 */ /* 0x000fea0003800000 */
[----:B------:R-:W-:Y:S01]  /*0310*/  NOP ;  /* 0x0000000000007918 */ /* 0x000fe20000000000 */
.L_x_0:
[----:B-1----:R-:W1:Y:S01]  /*0320*/  S2R R2, SR_CTAID.X ;  /* 0x0000000000027919 */ /* 0x002e620000002500 */
[----:B------:R-:W2:Y:S01]  /*0330*/  S2UR UR7, SR_CTAID.Y ;  /* 0x00000000000779c3 */ /* 0x000ea20000002600 */
[----:B------:R-:W2:Y:S01]  /*0340*/  LDCU.64 UR4, c[0x0][0x3b0] ;  /* 0x00007600ff0477ac */ /* 0x000ea20008000a00 */
[----:B------:R-:W-:Y:S02]  /*0350*/  LOP3.LUT R3, R0, 0x7f, RZ, 0xc0, !PT ;  /* 0x0000007f00037812 */ /* 0x000fe400078ec0ff */
[----:B------:R-:W-:Y:S01]  /*0360*/  SHF.R.U32.HI R4, RZ, 0x7, R0 ;  /* 0x00000007ff047819 */ /* 0x000fe20000011600 */
[----:B------:R-:W-:Y:S01]  /*0370*/  UMOV UR11, 0x400 ;  /* 0x00000400000b7882 */ /* 0x000fe20000000000 */
[----:B------:R-:W3:Y:S02]  /*0380*/  LDCU.64 UR22, c[0x0][0x358] ;  /* 0x00006b00ff1677ac */ /* 0x000ee40008000a00 */
[----:B------:R-:W4:Y:S01]  /*0390*/  S2UR UR6, SR_CgaCtaId ;  /* 0x00000000000679c3 */ /* 0x000f220000008800 */
[----:B------:R-:W-:-:S07]  /*03a0*/  SGXT.U32 R4, R4, 0x1 ;  /* 0x000000010404781a */ /* 0x000fce0000000000 */
[----:B------:R-:W0:Y:S08]  /*03b0*/  LDC.64 R20, c[0x0][0x380] ;  /* 0x0000e000ff147b82 */ /* 0x000e300000000a00 */
[----:B------:R-:W3:Y:S01]  /*03c0*/  LDC R14, c[0x0][0x3b8] ;  /* 0x0000ee00ff0e7b82 */ /* 0x000ee20000000800 */
[----:B--2---:R-:W-:-:S04]  /*03d0*/  UIMAD UR4, UR7, UR4, URZ ;  /* 0x00000004070472a4 */ /* 0x004fc8000f8e02ff */
[----:B------:R-:W-:Y:S01]  /*03e0*/  USHF.L.U32 UR8, UR4, 0x1, URZ ;  /* 0x0000000104087899 */ /* 0x000fe200080006ff */
[----:B-1----:R-:W-:Y:S01]  /*03f0*/  LEA R3, R2, R3, 0x7 ;  /* 0x0000000302037211 */ /* 0x002fe200078e38ff */
[----:B----4-:R-:W-:Y:S01]  /*0400*/  ULEA UR11, UR6, UR11, 0x18 ;  /* 0x0000000b060b7291 */ /* 0x010fe2000f8ec0ff */
[----:B------:R-:W-:Y:S03]  /*0410*/  BAR.SYNC.DEFER_BLOCKING 0x0 ;  /* 0x0000000000007b1d */ /* 0x000fe60000010000 */
[----:B------:R-:W-:Y:S01]  /*0420*/  IMAD R2, R3, UR5, RZ ;  /* 0x0000000503027c24 */ /* 0x000fe2000f8e02ff */
[----:B------:R-:W-:-:S04]  /*0430*/  UIMAD.WIDE UR4, UR4, 0x2, URZ ;  /* 0x00000002040478a5 */ /* 0x000fc8000f8e02ff */
[----:B------:R-:W1:Y:S01]  /*0440*/  LDC.64 R38, c[0x0][0x3c0] ;  /* 0x0000f000ff267b82 */ /* 0x000e620000000a00 */
[C---:B------:R-:W-:Y:S01]  /*0450*/  SHF.L.U32 R5, R2.reuse, 0x1, RZ ;  /* 0x0000000102057819 */ /* 0x040fe200000006ff */
[----:B------:R-:W-:-:S03]  /*0460*/  IMAD.HI R2, R2, 0x2, RZ ;  /* 0x0000000202027827 */ /* 0x000fc600078e02ff */
[----:B0-----:R-:W-:Y:S01]  /*0470*/  IADD3 R20, P1, P2, R5, UR8, R20 ;  /* 0x0000000805147c10 */ /* 0x001fe2000fa3e014 */
[----:B---3--:R-:W-:-:S03]  /*0480*/  IMAD R5, R4, R14, RZ ;  /* 0x0000000e04057224 */ /* 0x008fc600078e02ff */
[----:B------:R-:W-:Y:S01]  /*0490*/  IADD3.X R21, PT, PT, R2, UR5, R21, P1, P2 ;  /* 0x0000000502157c10 */ /* 0x000fe20008fe4415 */
[----:B------:R-:W0:Y:S01]  /*04a0*/  LDCU UR4, c[0x0][0x3c8] ;  /* 0x00007900ff0477ac */ /* 0x000e220008000800 */
[C---:B------:R-:W-:Y:S02]  /*04b0*/  LEA R2, R14.reuse, R5, 0x1 ;  /* 0x000000050e027211 */ /* 0x040fe400078e08ff */
[C---:B------:R-:W-:Y:S01]  /*04c0*/  LEA R4, P1, R5.reuse, R20, 0x1 ;  /* 0x0000001405047211 */ /* 0x040fe200078208ff */
[----:B------:R-:W2:Y:S01]  /*04d0*/  LDS R22, [UR11] ;  /* 0x0000000bff167984 */ /* 0x000ea20008000800 */
[----:B------:R-:W-:Y:S01]  /*04e0*/  LEA R9, R14, R2, 0x1 ;  /* 0x000000020e097211 */ /* 0x000fe200078e08ff */
[----:B------:R-:W-:Y:S01]  /*04f0*/  BAR.SYNC.DEFER_BLOCKING 0x0 ;  /* 0x0000000000007b1d */ /* 0x000fe20000010000 */
[----:B------:R-:W-:Y:S02]  /*0500*/  LEA R6, P2, R2, R20, 0x1 ;  /* 0x0000001402067211 */ /* 0x000fe400078408ff */
[----:B------:R-:W-:-:S02]  /*0510*/  LEA.HI.X.SX32 R5, R5, R21, 0x1, P1 ;  /* 0x0000001505057211 */ /* 0x000fc400008f0eff */
[----:B------:R-:W-:Y:S02]  /*0520*/  LEA R11, R14, R9, 0x1 ;  /* 0x000000090e0b7211 */ /* 0x000fe400078e08ff */
[CC--:B------:R-:W-:Y:S02]  /*0530*/  LEA R8, P1, R9.reuse, R20.reuse, 0x1 ;  /* 0x0000001409087211 */ /* 0x0c0fe400078208ff */
[-C--:B------:R-:W-:Y:S02]  /*0540*/  LEA.HI.X.SX32 R7, R2, R21.reuse, 0x1, P2 ;  /* 0x0000001502077211 */ /* 0x080fe400010f0eff */
[----:B------:R-:W-:Y:S02]  /*0550*/  LEA.HI.X.SX32 R9, R9, R21, 0x1, P1 ;  /* 0x0000001509097211 */ /* 0x000fe400008f0eff */
[----:B------:R-:W-:Y:S02]  /*0560*/  LEA R2, R14, R11, 0x1 ;  /* 0x0000000b0e027211 */ /* 0x000fe400078e08ff */
[----:B------:R-:W-:-:S02]  /*0570*/  LEA R10, P1, R11, R20, 0x1 ;  /* 0x000000140b0a7211 */ /* 0x000fc400078208ff */
[----:B------:R-:W-:Y:S02]  /*0580*/  LEA R15, R14, R2, 0x1 ;  /* 0x000000020e0f7211 */ /* 0x000fe400078e08ff */
[----:B------:R-:W-:Y:S02]  /*0590*/  LEA.HI.X.SX32 R11, R11, R21, 0x1, P1 ;  /* 0x000000150b0b7211 */ /* 0x000fe400008f0eff */
[----:B------:R-:W-:Y:S02]  /*05a0*/  LEA R12, P1, R2, R20, 0x1 ;  /* 0x00000014020c7211 */ /* 0x000fe400078208ff */
[----:B------:R-:W-:Y:S01]  /*05b0*/  LEA R16, R14, R15, 0x1 ;  /* 0x0000000f0e107211 */ /* 0x000fe200078e08ff */
[----:B------:R3:W5:Y:S01]  /*05c0*/  LDG.E.U16 R17, desc[UR22][R4.64] ;  /* 0x0000001604117981 */ /* 0x000762000c1e1500 */
[----:B------:R-:W-:Y:S02]  /*05d0*/  LEA.HI.X.SX32 R13, R2, R21, 0x1, P1 ;  /* 0x00000015020d7211 */ /* 0x000fe400008f0eff */
[----:B------:R-:W-:Y:S01]  /*05e0*/  LEA R2, R14, R16, 0x1 ;  /* 0x000000100e027211 */ /* 0x000fe200078e08ff */
[----:B------:R4:W5:Y:S01]  /*05f0*/  LDG.E.U16 R18, desc[UR22][R6.64] ;  /* 0x0000001606127981 */ /* 0x000962000c1e1500 */
[----:B------:R-:W-:-:S03]  /*0600*/  LEA R14, P2, R16, R20, 0x1 ;  /* 0x00000014100e7211 */ /* 0x000fc600078408ff */
[----:B------:R0:W5:Y:S01]  /*0610*/  LDG.E.U16 R19, desc[UR22][R8.64] ;  /* 0x0000001608137981 */ /* 0x000162000c1e1500 */
[----:B---3--:R-:W-:-:S03]  /*0620*/  LEA R4, P1, R15, R20, 0x1 ;  /* 0x000000140f047211 */ /* 0x008fc600078208ff */
[----:B------:R3:W5:Y:S01]  /*0630*/  LDG.E.U16 R10, desc[UR22][R10.64] ;  /* 0x000000160a0a7981 */ /* 0x000762000c1e1500 */
[-C--:B------:R-:W-:Y:S02]  /*0640*/  LEA.HI.X.SX32 R5, R15, R21.reuse, 0x1, P1 ;  /* 0x000000150f057211 */ /* 0x080fe400008f0eff */
[----:B----4-:R-:W-:Y:S01]  /*0650*/  LEA R6, P1, R2, R20, 0x1 ;  /* 0x0000001402067211 */ /* 0x010fe200078208ff */
[----:B-1----:R-:W-:Y:S01]  /*0660*/  IMAD R38, R38, UR7, RZ ;  /* 0x0000000726267c24 */ /* 0x002fe2000f8e02ff */
[-C--:B------:R-:W-:Y:S01]  /*0670*/  LEA.HI.X.SX32 R15, R16, R21.reuse, 0x1, P2 ;  /* 0x00000015100f7211 */ /* 0x080fe200010f0eff */
[----:B------:R-:W5:Y:S01]  /*0680*/  LDG.E.U16 R12, desc[UR22][R12.64] ;  /* 0x000000160c0c7981 */ /* 0x000f62000c1e1500 */
[----:B------:R-:W-:Y:S02]  /*0690*/  LEA.HI.X.SX32 R7, R2, R21, 0x1, P1 ;  /* 0x0000001502077211 */ /* 0x000fe400008f0eff */
[----:B------:R-:W1:Y:S01]  /*06a0*/  LDC.64 R20, c[0x0][0x388] ;  /* 0x0000e200ff147b82 */ /* 0x000e620000000a00 */
[----:B0-----:R-:W-:Y:S01]  /*06b0*/  SHF.R.S32.HI R8, RZ, 0x7, R0 ;  /* 0x00000007ff087819 */ /* 0x001fe20000011400 */
[----:B------:R0:W5:Y:S01]  /*06c0*/  LDG.E.U16 R16, desc[UR22][R4.64] ;  /* 0x0000001604107981 */ /* 0x000162000c1e1500 */
[----:B------:R-:W-:-:S02]  /*06d0*/  LOP3.LUT R2, R0, 0x3f, RZ, 0xc0, !PT ;  /* 0x0000003f00027812 */ /* 0x000fc400078ec0ff */
[----:B------:R-:W-:Y:S01]  /*06e0*/  SGXT R8, R8, 0x1 ;  /* 0x000000010808781a */ /* 0x000fe20000000200 */
[----:B------:R4:W5:Y:S01]  /*06f0*/  LDG.E.U16 R7, desc[UR22][R6.64] ;  /* 0x0000001606077981 */ /* 0x000962000c1e1500 */
[----:B---3--:R-:W-:Y:S02]  /*0700*/  SHF.L.U32 R11, R2, 0x1, RZ ;  /* 0x00000001020b7819 */ /* 0x008fe400000006ff */
[C---:B------:R-:W-:Y:S01]  /*0710*/  LOP3.LUT R9, R0.reuse, 0xf, RZ, 0xc0, !PT ;  /* 0x0000000f00097812 */ /* 0x040fe200078ec0ff */
[----:B------:R3:W5:Y:S01]  /*0720*/  LDG.E.U16 R14, desc[UR22][R14.64] ;  /* 0x000000160e0e7981 */ /* 0x000762000c1e1500 */
[----:B0-----:R-:W-:Y:S02]  /*0730*/  SHF.R.U32.HI R5, RZ, 0x4, R0 ;  /* 0x00000004ff057819 */ /* 0x001fe40000011600 */
[----:B------:R-:W-:Y:S01]  /*0740*/  LOP3.LUT R11, R11, 0x90, R8, 0x78, !PT ;  /* 0x000000900b0b7812 */ /* 0x000fe200078e7808 */
[----:B------:R-:W-:Y:S01]  /*0750*/  IMAD R9, R9, UR4, RZ ;  /* 0x0000000409097c24 */ /* 0x000fe2000f8e02ff */
[----:B------:R-:W-:-:S02]  /*0760*/  LOP3.LUT R4, R0, 0x40, RZ, 0xc0, !PT ;  /* 0x0000004000047812 */ /* 0x000fc400078ec0ff */
[----:B------:R-:W-:Y:S02]  /*0770*/  SHF.R.U32.HI R8, RZ, 0x5, R0 ;  /* 0x00000005ff087819 */ /* 0x000fe40000011600 */
[----:B----4-:R-:W-:Y:S02]  /*0780*/  SGXT.U32 R6, R5, 0x4 ;  /* 0x000000040506781a */ /* 0x010fe40000000000 */
[----:B------:R-:W-:Y:S02]  /*0790*/  R2UR UR21, R8 ;  /* 0x00000000081572ca */ /* 0x000fe400000e0000 */
[----:B------:R-:W-:Y:S01]  /*07a0*/  LEA R11, R4, R11, 0x5 ;  /* 0x0000000b040b7211 */ /* 0x000fe200078e28ff */
[----:B------:R-:W-:Y:S01]  /*07b0*/  IMAD R8, R6, R39, RZ ;  /* 0x0000002706087224 */ /* 0x000fe200078e02ff */
[----:B------:R-:W-:Y:S02]  /*07c0*/  SHF.L.U32 R4, R9, 0x1, RZ ;  /* 0x0000000109047819 */ /* 0x000fe400000006ff */
[----:B------:R-:W-:-:S02]  /*07d0*/  SHF.L.U32 R5, R38, 0x1, RZ ;  /* 0x0000000126057819 */ /* 0x000fc400000006ff */
[----:B------:R-:W-:Y:S02]  /*07e0*/  LEA.HI R6, R0, 0x30, RZ, 0x1c ;  /* 0x0000003000067811 */ /* 0x000fe400078fe0ff */
[----:B-1----:R-:W-:Y:S02]  /*07f0*/  IADD3 R57, P1, P2, R4, R20, R5 ;  /* 0x0000001404397210 */ /* 0x002fe40007a3e005 */
[----:B------:R-:W-:Y:S01]  /*0800*/  LEA R4, R39, R8, 0x4 ;  /* 0x0000000827047211 */ /* 0x000fe200078e20ff */
[----:B------:R-:W-:-:S03]  /*0810*/  IMAD.HI R9, R9, 0x2, RZ ;  /* 0x0000000209097827 */ /* 0x000fc600078e02ff */
[----:B------:R-:W-:Y:S01]  /*0820*/  LEA R5, R39, R4, 0x4 ;  /* 0x0000000427057211 */ /* 0x000fe200078e20ff */
[----:B------:R-:W-:-:S04]  /*0830*/  IMAD.HI R38, R38, 0x2, RZ ;  /* 0x0000000226267827 */ /* 0x000fc800078e02ff */
[----:B------:R-:W-:Y:S01]  /*0840*/  IMAD R6, R6, R39, RZ ;  /* 0x0000002706067224 */ /* 0x000fe200078e02ff */
[----:B------:R-:W-:Y:S02]  /*0850*/  IADD3.X R9, PT, PT, R9, R21, R38, P1, P2 ;  /* 0x0000001509097210 */ /* 0x000fe40000fe4426 */
[-C--:B------:R-:W-:Y:S02]  /*0860*/  LEA R56, P3, R5, R57.reuse, 0x1 ;  /* 0x0000003905387211 */ /* 0x080fe400078608ff */
[-C--:B------:R-:W-:Y:S02]  /*0870*/  LEA R60, P1, R8, R57.reuse, 0x1 ;  /* 0x00000039083c7211 */ /* 0x080fe400078208ff */
[-C--:B------:R-:W-:Y:S02]  /*0880*/  LEA R58, P2, R4, R57.reuse, 0x1 ;  /* 0x00000039043a7211 */ /* 0x080fe400078408ff */
[----:B------:R-:W-:Y:S02]  /*0890*/  LEA R54, P4, R6, R57, 0x1 ;  /* 0x0000003906367211 */ /* 0x000fe400078808ff */
[----:B--2---:R-:W-:-:S02]  /*08a0*/  R2UR UR10, R22 ;  /* 0x00000000160a72ca */ /* 0x004fc400000e0000 */
[-C--:B------:R-:W-:Y:S02]  /*08b0*/  LEA.HI.X.SX32 R57, R5, R9.reuse, 0x1, P3 ;  /* 0x0000000905397211 */ /* 0x080fe400018f0eff */
[-C--:B------:R-:W-:Y:S02]  /*08c0*/  LEA.HI.X.SX32 R61, R8, R9.reuse, 0x1, P1 ;  /* 0x00000009083d7211 */ /* 0x080fe400008f0eff */
[-C--:B------:R-:W-:Y:S02]  /*08d0*/  LEA.HI.X.SX32 R59, R4, R9.reuse, 0x1, P2 ;  /* 0x00000009043b7211 */ /* 0x080fe400010f0eff */
[----:B------:R-:W-:Y:S02]  /*08e0*/  LEA.HI.X.SX32 R55, R6, R9, 0x1, P4 ;  /* 0x0000000906377211 */ /* 0x000fe400020f0eff */
[----:B------:R-:W-:Y:S01]  /*08f0*/  LOP3.LUT R5, R11, 0x20, RZ, 0x3c, !PT ;  /* 0x000000200b057812 */ /* 0x000fe200078e3cff */
[----:B---3--:R-:W-:Y:S06]  /*0900*/  @P0 BRA `(.L_x_5) ;  /* 0x0000000000180947 */ /* 0x008fec0003800000 */
[----:B------:R-:W-:Y:S01]  /*0910*/  ELECT P1, URZ, PT ;  /* 0x0000000000ff782f */ /* 0x000fe20003820000 */
[----:B------:R-:W-:Y:S01]  /*0920*/  HFMA2 R4, -RZ, RZ, 0, 5.9604644775390625e-08 ;  /* 0x00000001ff047431 */ /* 0x000fe200000001ff */
[----:B------:R-:W-:Y:S01]  /*0930*/  UMOV UR4, 0x40 ;  /* 0x0000004000047882 */ /* 0x000fe20000000000 */
[----:B------:R-:W-:Y:S01]  /*0940*/  UVIRTCOUNT.DEALLOC.SMPOOL 0x80 ;  /* 0x000000800000784c */ /* 0x000fe20000000000 */
[----:B------:R-:W-:-:S09]  /*0950*/  ULEA UR4, UR6, UR4, 0x18 ;  /* 0x0000000406047291 */ /* 0x000fd2000f8ec0ff */
[----:B------:R0:W-:Y:S03]  /*0960*/  @P1 STS.U8 [UR4], R4 ;  /* 0x00000004ff001988 */ /* 0x0001e60008000004 */
.L_x_5:
[----:B------:R-:W-:Y:S01]  /*0970*/  USHF.L.U32 UR4, UR21, 0x15, URZ ;  /* 0x0000001515047899 */ /* 0x000fe200080006ff */
[C---:B0-----:R-:W-:Y:S01]  /*0980*/  LOP3.LUT R4, R11.reuse, 0x40, RZ, 0x3c, !PT ;  /* 0x000000400b047812 */ /* 0x041fe200078e3cff */
[----:B------:R-:W-:Y:S01]  /*0990*/  ULOP3.LUT UR18, UR21, 0x4, URZ, 0xc0, !UPT ;  /* 0x0000000415127892 */ /* 0x000fe2000f8ec0ff */
[----:B------:R-:W-:Y:S01]  /*09a0*/  LOP3.LUT R6, R11, 0x60, RZ, 0x3c, !PT ;  /* 0x000000600b067812 */ /* 0x000fe200078e3cff */
[----:B------:R-:W-:Y:S01]  /*09b0*/  ULOP3.LUT UR6, UR4, 0x600000, URZ, 0xc0, !UPT ;  /* 0x0060000004067892 */ /* 0x000fe2000f8ec0ff */
[----:B------:R-:W-:Y:S01]  /*09c0*/  LOP3.LUT P1, RZ, R0, 0xff, RZ, 0xc0, !PT ;  /* 0x000000ff00ff7812 */ /* 0x000fe2000782c0ff */
[----:B-----5:R-:W-:Y:S01]  /*09d0*/  STS.U16 [R11+UR11], R17 ;  /* 0x000000110b007988 */ /* 0x020fe2000800040b */
[----:B------:R-:W-:Y:S01]  /*09e0*/  UMOV UR5, 0x1 ;  /* 0x0000000100057882 */ /* 0x000fe20000000000 */
[----:B------:R-:W-:Y:S01]  /*09f0*/  UIADD3 UR12, UPT, UPT, UR10, UR6, URZ ;  /* 0x000000060a0c7290 */ /* 0x000fe2000fffe0ff */
[----:B------:R-:W-:Y:S01]  /*0a00*/  PRMT R9, RZ, 0x7610, R9 ;  /* 0x00007610ff097816 */ /* 0x000fe20000000009 */
[----:B------:R0:W-:Y:S01]  /*0a10*/  STS.U16 [R11+UR11+0x400], R12 ;  /* 0x0004000c0b007988 */ /* 0x0001e2000800040b */
[----:B------:R-:W-:Y:S01]  /*0a20*/  UIADD3 UR14, UPT, UPT, UR11, 0x2800, URZ ;  /* 0x000028000b0e7890 */ /* 0x000fe2000fffe0ff */
[----:B------:R-:W-:Y:S01]  /*0a30*/  PRMT R13, RZ, 0x7610, R13 ;  /* 0x00007610ff0d7816 */ /* 0x000fe2000000000d */
[----:B------:R-:W-:Y:S01]  /*0a40*/  ULEA UR12, UR18, UR12, 0x1 ;  /* 0x0000000c120c7291 */ /* 0x000fe2000f8e08ff */
[----:B------:R-:W-:Y:S01]  /*0a50*/  STS.U16 [R5+UR11+0x100], R18 ;  /* 0x0001001205007988 */ /* 0x000fe2000800040b */
[----:B------:R-:W1:Y:S03]  /*0a60*/  LDCU UR19, c[0x0][0x3f0] ;  /* 0x00007e00ff1377ac */ /* 0x000e660008000800 */
[----:B------:R2:W-:Y:S01]  /*0a70*/  STS.U16 [R5+UR11+0x500], R16 ;  /* 0x0005001005007988 */ /* 0x0005e2000800040b */
[----:B------:R-:W-:Y:S01]  /*0a80*/  VOTEU.ALL UP0, P1 ;  /* 0x0000000000ff7886 */ /* 0x000fe20000800000 */
[----:B------:R-:W-:Y:S01]  /*0a90*/  VOTEU.ALL UP1, P1 ;  /* 0x0000000000ff7886 */ /* 0x000fe20000820000 */
[----:B0-----:R-:W-:Y:S01]  /*0aa0*/  PRMT R11, RZ, 0x7610, R11 ;  /* 0x00007610ff0b7816 */ /* 0x001fe2000000000b */
[----:B------:R-:W-:Y:S02]  /*0ab0*/  STS.U16 [R4+UR11+0x200], R19 ;  /* 0x0002001304007988 */ /* 0x000fe4000800040b */
[----:B------:R-:W-:-:S04]  /*0ac0*/  @!UP0 UIADD3 UR8, UPT, UPT, -UR5, 0x100000, URZ ;  /* 0x0010000005088890 */ /* 0x000fc8000fffe1ff */
[----:B------:R-:W-:Y:S02]  /*0ad0*/  @!UP0 USHF.L.U32 UR9, UR8, 0xb, URZ ;  /* 0x0000000b08098899 */ /* 0x000fe400080006ff */
[----:B------:R-:W-:Y:S01]  /*0ae0*/  @!UP0 USHF.L.U32 UR8, UR8, 0x1, URZ ;  /* 0x0000000108088899 */ /* 0x000fe200080006ff */
[----:B------:R0:W-:Y:S01]  /*0af0*/  STS.U16 [R4+UR11+0x600], R14 ;  /* 0x0006000e04007988 */ /* 0x0001e2000800040b */
[----:B--2---:R-:W-:-:S03]  /*0b00*/  PRMT R5, RZ, 0x7610, R5 ;  /* 0x00007610ff057816 */ /* 0x004fc60000000005 */
[----:B------:R-:W-:Y:S01]  /*0b10*/  STS.U16 [R6+UR11+0x300], R10 ;  /* 0x0003000a06007988 */ /* 0x000fe2000800040b */
[----:B-1----:R-:W-:-:S03]  /*0b20*/  ISETP.LT.AND P2, PT, RZ, UR19, PT ;  /* 0x00000013ff007c0c */ /* 0x002fc6000bf41270 */
[----:B------:R1:W-:Y:S01]  /*0b30*/  STS.U16 [R6+UR11+0x700], R7 ;  /* 0x0007000706007988 */ /* 0x0003e2000800040b */
[----:B------:R-:W-:Y:S01]  /*0b40*/  STTM.x8 tmem[UR12], RZ ;  /* 0x000000ff000079ed */ /* 0x000fe200081c000c */
[----:B------:R-:W2:Y:S02]  /*0b50*/  FENCE.VIEW.ASYNC.T ;  /* 0x00000000000073c6 */ /* 0x000ea40000000200 */
[----:B--2---:R-:W-:Y:S06]  /*0b60*/  BAR.SYNC.DEFER_BLOCKING 0x0 ;  /* 0x0000000000007b1d */ /* 0x004fec0000010000 */
[----:B------:R-:W2:Y:S02]  /*0b70*/  FENCE.VIEW.ASYNC.S ;  /* 0x00000000000073c6 */ /* 0x000ea40000000000 */
[----:B--2---:R2:W3:Y:S02]  /*0b80*/  @!UP1 SYNCS.EXCH.64 URZ, [UR14], UR8 ;  /* 0x000000080eff95b2 */ /* 0x0044e40008000100 */
[----:B---3--:R-:W-:Y:S06]  /*0b90*/  BAR.SYNC.DEFER_BLOCKING 0x0 ;  /* 0x0000000000007b1d */ /* 0x008fec0000010000 */
[----:B------:R-:W3:Y:S04]  /*0ba0*/  @P2 LDG.E.U16 R5, desc[UR22][R60.64] ;  /* 0x000000163c052981 */ /* 0x000ee8000c1e1500 */
[----:B------:R-:W4:Y:S04]  /*0bb0*/  @P2 LDG.E.U16 R9, desc[UR22][R58.64] ;  /* 0x000000163a092981 */ /* 0x000f28000c1e1500 */
[----:B------:R-:W4:Y:S04]  /*0bc0*/  @P2 LDG.E.U16 R11, desc[UR22][R56.64] ;  /* 0x00000016380b2981 */ /* 0x000f28000c1e1500 */
[----:B------:R-:W4:Y:S01]  /*0bd0*/  @P2 LDG.E.U16 R13, desc[UR22][R54.64] ;  /* 0x00000016360d2981 */ /* 0x000f22000c1e1500 */
[----:B0-----:R-:W-:Y:S01]  /*0be0*/  SHF.R.S32.HI R4, RZ, 0x6, R0 ;  /* 0x00000006ff047819 */ /* 0x001fe20000011400 */
[----:B------:R-:W-:Y:S01]  /*0bf0*/  VOTEU.ALL UP1, P1 ;  /* 0x0000000000ff7886 */ /* 0x000fe20000820000 */
[----:B--2---:R-:W-:-:S04]  /*0c00*/  @!UP0 UIADD3 UR8, UPT, UPT, -UR5, 0x100000, URZ ;  /* 0x0010000005088890 */ /* 0x004fc8000fffe1ff */
[----:B------:R-:W-:Y:S02]  /*0c10*/  @!UP0 USHF.L.U32 UR9, UR8, 0xb, URZ ;  /* 0x0000000b08098899 */ /* 0x000fe400080006ff */
[----:B------:R-:W-:Y:S02]  /*0c20*/  @!UP0 USHF.L.U32 UR8, UR8, 0x1, URZ ;  /* 0x0000000108088899 */ /* 0x000fe400080006ff */
[----:B------:R-:W-:Y:S01]  /*0c30*/  UIADD3 UR29, UPT, UPT, UR10, 0x10, URZ ;  /* 0x000000100a1d7890 */ /* 0x000fe2000fffe0ff */
[----:B------:R-:W-:Y:S01]  /*0c40*/  SGXT R4, R4, 0x1 ;  /* 0x000000010404781a */ /* 0x000fe20000000200 */
[----:B------:R-:W-:Y:S02]  /*0c50*/  UIADD3 UR20, UPT, UPT, UR11, 0x1800, URZ ;  /* 0x000018000b147890 */ /* 0x000fe4000fffe0ff */
[----:B------:R-:W-:-:S04]  /*0c60*/  @!UP0 UIADD3 UR4, UPT, UPT, -UR5, 0x100000, URZ ;  /* 0x0010000005048890 */ /* 0x000fc8000fffe1ff */
[----:B------:R-:W-:Y:S02]  /*0c70*/  @!UP0 USHF.L.U32 UR5, UR4, 0xb, URZ ;  /* 0x0000000b04058899 */ /* 0x000fe400080006ff */
[----:B------:R-:W-:Y:S02]  /*0c80*/  @!UP0 USHF.L.U32 UR4, UR4, 0x1, URZ ;  /* 0x0000000104048899 */ /* 0x000fe400080006ff */
[----:B------:R-:W-:Y:S01]  /*0c90*/  UIADD3 UR13, UPT, UPT, UR6, UR29, URZ ;  /* 0x0000001d060d7290 */ /* 0x000fe2000fffe0ff */
[----:B------:R-:W-:Y:S02]  /*0ca0*/  SHF.L.U32 R38, R0, 0x1, RZ ;  /* 0x0000000100267819 */ /* 0x000fe400000006ff */
[----:B-1----:R-:W-:Y:S01]  /*0cb0*/  LOP3.LUT R7, R4, 0x90, RZ, 0xc0, !PT ;  /* 0x0000009004077812 */ /* 0x002fe200078ec0ff */
[----:B------:R-:W-:Y:S01]  /*0cc0*/  ULEA UR13, UR18, UR13, 0x12 ;  /* 0x0000000d120d7291 */ /* 0x000fe2000f8e90ff */
[----:B------:R-:W-:Y:S02]  /*0cd0*/  ISETP.EQ.U32.AND P3, PT, RZ, UR21, P2 ;  /* 0x00000015ff007c0c */ /* 0x000fe40009762070 */
[----:B------:R-:W-:Y:S01]  /*0ce0*/  LOP3.LUT R36, R7, 0x17e, R38, 0x78, !PT ;  /* 0x0000017e07247812 */ /* 0x000fe200078e7826 */
[----:B------:R0:W1:Y:S01]  /*0cf0*/  @!UP1 SYNCS.EXCH.64 URZ, [UR11+0x2808], UR8 ;  /* 0x002808080bff95b2 */ /* 0x0000620008000100 */
[----:B------:R-:W-:-:S03]  /*0d00*/  VOTEU.ALL UP1, P1 ;  /* 0x0000000000ff7886 */ /* 0x000fc60000820000 */
[----:B---3--:R0:W-:Y:S04]  /*0d10*/  STS.U16 [R36+UR11+0x1000], R5 ;  /* 0x0010000524007988 */ /* 0x0081e8000800040b */
[----:B----4-:R0:W-:Y:S04]  /*0d20*/  STS.U16 [R36+UR11+0x1200], R9 ;  /* 0x0012000924007988 */ /* 0x0101e8000800040b */
[----:B------:R0:W-:Y:S04]  /*0d30*/  STS.U16 [R36+UR11+0x1400], R11 ;  /* 0x0014000b24007988 */ /* 0x0001e8000800040b */
[----:B------:R0:W-:Y:S01]  /*0d40*/  STS.U16 [R36+UR11+0x1600], R13 ;  /* 0x0016000d24007988 */ /* 0x0001e2000800040b */
[----:B-1----:R1:W-:Y:S06]  /*0d50*/  MEMBAR.ALL.CTA ;  /* 0x0000000000007992 */ /* 0x0023ec0000008000 */
[----:B-1----:R-:W-:Y:S04]  /*0d60*/  FENCE.VIEW.ASYNC.S ;  /* 0x00000000000073c6 */ /* 0x002fe80000000000 */
[----:B------:R-:W1:Y:S02]  /*0d70*/  FENCE.VIEW.ASYNC.S ;  /* 0x00000000000073c6 */ /* 0x000e640000000000 */
[----:B-1----:R0:W1:Y:S02]  /*0d80*/  @!UP1 SYNCS.EXCH.64 URZ, [UR11+0x1800], UR4 ;  /* 0x001800040bff95b2 */ /* 0x0020640008000100 */
[----:B-1----:R-:W-:Y:S06]  /*0d90*/  BAR.SYNC.DEFER_BLOCKING 0x0 ;  /* 0x0000000000007b1d */ /* 0x002fec0000010000 */
[----:B0-----:R-:W-:Y:S05]  /*0da0*/  @!P3 BRA `(.L_x_6) ;  /* 0x000000000040b947 */ /* 0x001fea0003800000 */
[----:B------:R-:W-:Y:S02]  /*0db0*/  USHF.R.U32.HI UR8, URZ, 0x4, UR11 ;  /* 0x00000004ff087899 */ /* 0x000fe4000801160b */
[----:B------:R-:W-:Y:S02]  /*0dc0*/  UIADD3 UR4, UPT, UPT, UR11, 0x1000, URZ ;  /* 0x000010000b047890 */ /* 0x000fe4000fffe0ff */
[----:B------:R-:W-:Y:S02]  /*0dd0*/  USGXT.U32 UR8, UR8, 0xe ;  /* 0x0000000e0808789a */ /* 0x000fe40008000000 */
[----:B------:R-:W-:Y:S02]  /*0de0*/  USHF.R.U32.HI UR4, URZ, 0x4, UR4 ;  /* 0x00000004ff047899 */ /* 0x000fe40008011604 */
[----:B------:R-:W-:Y:S02]  /*0df0*/  ULOP3.LUT UR8, UR8, 0x800000, URZ, 0xfc, !UPT ;  /* 0x0080000008087892 */ /* 0x000fe4000f8efcff */
[----:B------:R-:W-:Y:S01]  /*0e00*/  USGXT.U32 UR16, UR4, 0xe ;  /* 0x0000000e0410789a */ /* 0x000fe20008000000 */
[----:B------:R-:W-:-:S02]  /*0e10*/  UMOV UR5, URZ ;  /* 0x000000ff00057c82 */ /* 0x000fc40008000000 */
[----:B------:R-:W-:Y:S01]  /*0e20*/  UMOV UR4, UR20 ;  /* 0x0000001400047c82 */ /* 0x000fe20008000000 */
[----:B------:R-:W-:Y:S01]  /*0e30*/  UMOV UR24, 0x0 ;  /* 0x0000000000187882 */ /* 0x000fe20000000000 */
[----:B------:R-:W-:Y:S01]  /*0e40*/  UMOV UR25, 0x8108490 ;  /* 0x0810849000197882 */ /* 0x000fe20000000000 */
[----:B------:R-:W-:Y:S01]  /*0e50*/  UMOV UR9, 0x40004040 ;  /* 0x4000404000097882 */ /* 0x000fe20000000000 */
[----:B------:R-:W-:Y:S01]  /*0e60*/  UMOV UR17, 0xc0004010 ;  /* 0xc000401000117882 */ /* 0x000fe20000000000 */
[----:B------:R-:W-:Y:S01]  /*0e70*/  UMOV UR4, UR4 ;  /* 0x0000000400047c82 */ /* 0x000fe20008000000 */
[----:B------:R0:W-:Y:S01]  /*0e80*/  UTCHMMA gdesc[UR8], gdesc[UR16], tmem[UR29], tmem[UR24], idesc[UR25], !UPT ;  /* 0x00ff1810080075ea */ /* 0x0001e2000f80001d */
[----:B------:R0:W-:Y:S01]  /*0e90*/  UTCBAR [UR4], URZ ;  /* 0x000000ff040073e9 */ /* 0x0001e200080000ff */
[----:B------:R-:W-:Y:S02]  /*0ea0*/  NOP ;  /* 0x0000000000007918 */ /* 0x000fe40000000000 */
.L_x_6:
[----:B------:R-:W-:Y:S05]  /*0eb0*/  @!P2 BRA `(.L_x_7) ;  /* 0x000000000008a947 */ /* 0x000fea0003800000 */
[----:B------:R-:W1:Y:S02]  /*0ec0*/  SYNCS.PHASECHK.TRANS64.TRYWAIT P4, [UR11+0x1800], RZ ;  /* 0x001800ffff0075a7 */ /* 0x000e64000808110b */
[----:B-1----:R-:W-:Y:S05]  /*0ed0*/  @!P4 BRA `(.L_x_8) ;  /* 0x00000034007cc947 */ /* 0x002fea0003800000 */
.L_x_7:
[----:B------:R-:W-:Y:S01]  /*0ee0*/  BAR.SYNC.DEFER_BLOCKING 0x0 ;  /* 0x0000000000007b1d */ /* 0x000fe20000010000 */
[--C-:B------:R-:W-:Y:S02]  /*0ef0*/  SHF.R.U32.HI R46, RZ, 0x2, R0.reuse ;  /* 0x00000002ff2e7819 */ /* 0x100fe40000011600 */
[----:B------:R-:W-:Y:S02]  /*0f00*/  SHF.R.U32.HI R48, RZ, 0x1, R0 ;  /* 0x00000001ff307819 */ /* 0x000fe40000011600 */
[----:B------:R-:W-:Y:S01]  /*0f10*/  PRMT R65, RZ, 0x7610, R65 ;  /* 0x00007610ff417816 */ /* 0x000fe20000000041 */
[----:B------:R-:W1:Y:S01]  /*0f20*/  LDCU UR15, c[0x0][0x3a8] ;  /* 0x00007500ff0f77ac */ /* 0x000e620008000800 */
[----:B------:R-:W-:Y:S01]  /*0f30*/  PRMT R63, RZ, 0x7610, R63 ;  /* 0x00007610ff3f7816 */ /* 0x000fe2000000003f */
[----:B------:R-:W-:Y:S01]  /*0f40*/  LDTM.16dp32bit_t0_t15.x32 R4, tmem[UR13] ;  /* 0x0000000d000479ee */ /* 0x000fe20008a80000 */
[----:B------:R-:W1:Y:S01]  /*0f50*/  LDTM.16dp32bit_t16_t31.x32 R4, tmem[UR13+0x20] ;  /* 0x0000200d000479ee */ /* 0x000e620008aa0000 */
[----:B0-----:R-:W0:Y:S01]  /*0f60*/  LDCU.64 UR8, c[0x0][0x3d0] ;  /* 0x00007a00ff0877ac */ /* 0x001e220008000a00 */
[----:B------:R-:W2:Y:S01]  /*0f70*/  @!P1 SYNCS.CCTL.IV [UR11+0x1800] ;  /* 0x00180000ff0099b1 */ /* 0x000ea2000800000b */
[----:B------:R-:W-:Y:S01]  /*0f80*/  NOP ;  /* 0x0000000000007918 */ /* 0x000fe20000000000 */
[----:B0-----:R-:W-:Y:S01]  /*0f90*/  UIMAD UR8, UR7, UR8, URZ ;  /* 0x00000008070872a4 */ /* 0x001fe2000f8e02ff */
[----:B-1----:R-:W-:Y:S01]  /*0fa0*/  FMUL R37, R4, UR15 ;  /* 0x0000000f04257c20 */ /* 0x002fe20008400000 */
[----:B------:R-:W-:Y:S01]  /*0fb0*/  FMUL R40, R5, UR15 ;  /* 0x0000000f05287c20 */ /* 0x000fe20008400000 */
[----:B------:R-:W-:Y:S01]  /*0fc0*/  FMUL R41, R6, UR15 ;  /* 0x0000000f06297c20 */ /* 0x000fe20008400000 */
[----:B------:R-:W-:Y:S01]  /*0fd0*/  FMUL R42, R7, UR15 ;  /* 0x0000000f072a7c20 */ /* 0x000fe20008400000 */
[----:B------:R-:W-:Y:S01]  /*0fe0*/  FMUL R43, R8, UR15 ;  /* 0x0000000f082b7c20 */ /* 0x000fe20008400000 */
[----:B------:R-:W-:-:S02]  /*0ff0*/  USHF.L.U32 UR4, UR8, 0x1, URZ ;  /* 0x0000000108047899 */ /* 0x000fc400080006ff */
[----:B------:R-:W-:Y:S01]  /*1000*/  FMNMX3 R41, R37, R40, R41, !PT ;  /* 0x0000002825297276 */ /* 0x000fe20007800029 */
[----:B------:R-:W-:Y:S01]  /*1010*/  FMUL R37, R9, UR15 ;  /* 0x0000000f09257c20 */ /* 0x000fe20008400000 */
[----:B------:R-:W-:Y:S02]  /*1020*/  FMUL R40, R10, UR15 ;  /* 0x0000000f0a287c20 */ /* 0x000fe40008400000 */
[----:B------:R-:W-:Y:S01]  /*1030*/  FMNMX3 R43, R41, R42, R43, !PT ;  /* 0x0000002a292b7276 */ /* 0x000fe2000780002b */
[----:B------:R-:W-:Y:S01]  /*1040*/  FMUL R41, R11, UR15 ;  /* 0x0000000f0b297c20 */ /* 0x000fe20008400000 */
[----:B------:R-:W-:Y:S02]  /*1050*/  FMUL R42, R12, UR15 ;  /* 0x0000000f0c2a7c20 */ /* 0x000fe40008400000 */
[----:B------:R-:W-:Y:S01]  /*1060*/  FMNMX3 R43, R43, R37, R40, !PT ;  /* 0x000000252b2b7276 */ /* 0x000fe20007800028 */
[----:B------:R-:W-:Y:S01]  /*1070*/  FMUL R37, R13, UR15 ;  /* 0x0000000f0d257c20 */ /* 0x000fe20008400000 */
[----:B------:R-:W-:-:S02]  /*1080*/  FMUL R40, R14, UR15 ;  /* 0x0000000f0e287c20 */ /* 0x000fc40008400000 */
        /* <DEDUP_REMOVED lines=32> */
[----:B------:R-:W0:Y:S02]  /*1290*/  LDC R43, c[0x0][0x3d8] ;  /* 0x0000f600ff2b7b82 */ /* 0x000e240000000800 */
[----:B------:R-:W-:Y:S01]  /*12a0*/  FMNMX3 R40, R42, R37, R40, !PT ;  /* 0x000000252a287276 */ /* 0x000fe20007800028 */
[----:B------:R-:W-:Y:S01]  /*12b0*/  IMAD R37, R2, UR9, RZ ;  /* 0x0000000902257c24 */ /* 0x000fe2000f8e02ff */
[----:B------:R-:W-:-:S02]  /*12c0*/  SHF.R.U32.HI R2, RZ, 0x6, R0 ;  /* 0x00000006ff027819 */ /* 0x000fc40000011600 */
[----:B------:R-:W-:Y:S02]  /*12d0*/  FMNMX R44, R41, R40, !PT ;  /* 0x00000028292c7209 */ /* 0x000fe40007800000 */
[----:B------:R-:W1:Y:S01]  /*12e0*/  LDC.64 R40, c[0x0][0x390] ;  /* 0x0000e400ff287b82 */ /* 0x000e620000000a00 */
[----:B------:R-:W-:Y:S02]  /*12f0*/  SHF.L.U32 R45, R37, 0x1, RZ ;  /* 0x00000001252d7819 */ /* 0x000fe400000006ff */
[----:B------:R-:W3:Y:S01]  /*1300*/  SHFL.BFLY PT, R47, R44, 0x10, 0x1f ;  /* 0x0e001f002c2f7f89 */ /* 0x000ee200000e0000 */
[----:B------:R-:W-:-:S05]  /*1310*/  SGXT.U32 R2, R2, 0x2 ;  /* 0x000000020202781a */ /* 0x000fca0000000000 */
[----:B0-----:R-:W-:Y:S01]  /*1320*/  IMAD R2, R2, R43, RZ ;  /* 0x0000002b02027224 */ /* 0x001fe200078e02ff */
[----:B-1----:R-:W-:Y:S01]  /*1330*/  IADD3 R40, P4, P5, R45, UR4, R40 ;  /* 0x000000042d287c10 */ /* 0x002fe2000fd9e028 */
[----:B------:R-:W-:Y:S01]  /*1340*/  UIMAD.WIDE UR4, UR8, 0x2, URZ ;  /* 0x00000002080478a5 */ /* 0x000fe2000f8e02ff */
[----:B---3--:R-:W-:Y:S01]  /*1350*/  FMNMX3 R42, R44, -INF , R47, !PT ;  /* 0xff8000002c2a7876 */ /* 0x008fe2000780002f */
[----:B------:R-:W-:Y:S01]  /*1360*/  IMAD.HI R44, R37, 0x2, RZ ;  /* 0x00000002252c7827 */ /* 0x000fe200078e02ff */
[----:B------:R-:W-:-:S03]  /*1370*/  LOP3.LUT R47, R46, 0x38, RZ, 0xc0, !PT ;  /* 0x000000382e2f7812 */ /* 0x000fc600078ec0ff */
[----:B------:R-:W-:Y:S01]  /*1380*/  FADD R45, -R42, -INF ;  /* 0xff8000002a2d7421 */ /* 0x000fe20000000100 */
[----:B------:R-:W-:Y:S02]  /*1390*/  LOP3.LUT R37, R47, 0x1f, R0, 0xf8, !PT ;  /* 0x0000001f2f257812 */ /* 0x000fe400078ef800 */
[----:B------:R-:W-:Y:S01]  /*13a0*/  IADD3.X R62, PT, PT, R44, UR5, R41, P4, P5 ;  /* 0x000000052c3e7c10 */ /* 0x000fe2000a7ea429 */
[----:B------:R-:W-:Y:S01]  /*13b0*/  FMUL R46, R45, 1.4426950216293334961 ;  /* 0x3fb8aa3b2d2e7820 */ /* 0x000fe20000400000 */
[----:B------:R-:W-:Y:S02]  /*13c0*/  SHF.L.U32 R37, R37, 0x4, RZ ;  /* 0x0000000425257819 */ /* 0x000fe400000006ff */
[----:B------:R-:W-:Y:S01]  /*13d0*/  LEA R52, P4, R2, R40, 0x1 ;  /* 0x0000002802347211 */ /* 0x000fe200078808ff */
[----:B------:R-:W2:Y:S01]  /*13e0*/  MUFU.EX2 R41, R46 ;  /* 0x0000002e00297308 */ /* 0x000ea20000000800 */
[----:B------:R-:W-:Y:S02]  /*13f0*/  LOP3.LUT R47, R37, 0x1b0, RZ, 0xc0, !PT ;  /* 0x000001b0252f7812 */ /* 0x000fe400078ec0ff */
[----:B------:R-:W-:-:S02]  /*1400*/  LEA R44, R43, R2, 0x2 ;  /* 0x000000022b2c7211 */ /* 0x000fc400078e10ff */
[----:B------:R-:W-:Y:S02]  /*1410*/  LOP3.LUT R47, R47, 0x40, R48, 0xf8, !PT ;  /* 0x000000402f2f7812 */ /* 0x000fe400078ef830 */
[----:B------:R-:W-:Y:S02]  /*1420*/  LEA.HI.X.SX32 R53, R2, R62, 0x1, P4 ;  /* 0x0000003e02357211 */ /* 0x000fe400020f0eff */
[----:B------:R-:W-:Y:S02]  /*1430*/  IADD3 R2, PT, PT, R47, UR11, RZ ;  /* 0x0000000b2f027c10 */ /* 0x000fe4000fffe0ff */
[----:B------:R-:W-:-:S04]  /*1440*/  LEA R45, R43, R44, 0x2 ;  /* 0x0000002c2b2d7211 */ /* 0x000fc800078e10ff */
[C---:B------:R-:W-:Y:S01]  /*1450*/  LEA R48, P4, R45.reuse, R40, 0x1 ;  /* 0x000000282d307211 */ /* 0x040fe200078808ff */
[----:B--2---:R-:W-:Y:S03]  /*1460*/  STSM.16.M88 [R2+0x1000], R41 ;  /* 0x0010002902007844 */ /* 0x004fe60000000000 */
[----:B------:R-:W-:Y:S01]  /*1470*/  LEA.HI.X.SX32 R49, R45, R62, 0x1, P4 ;  /* 0x0000003e2d317211 */ /* 0x000fe200020f0eff */
[----:B------:R-:W-:Y:S06]  /*1480*/  BAR.SYNC.DEFER_BLOCKING 0x0 ;  /* 0x0000000000007b1d */ /* 0x000fec0000010000 */
[----:B------:R-:W2:Y:S04]  /*1490*/  @P2 LDG.E.U16 R65, desc[UR22][R48.64] ;  /* 0x0000001630412981 */ /* 0x000ea8000c1e1500 */
[----:B------:R-:W3:Y:S01]  /*14a0*/  @P2 LDG.E.U16 R63, desc[UR22][R52.64] ;  /* 0x00000016343f2981 */ /* 0x000ee2000c1e1500 */
[----:B------:R-:W-:-:S02]  /*14b0*/  LEA R50, P4, R44, R40, 0x1 ;  /* 0x000000282c327211 */ /* 0x000fc400078808ff */
[----:B------:R-:W-:Y:S02]  /*14c0*/  LEA R43, R43, R45, 0x2 ;  /* 0x0000002d2b2b7211 */ /* 0x000fe400078e10ff */
[----:B------:R-:W-:Y:S02]  /*14d0*/  PRMT R45, RZ, 0x7610, R45 ;  /* 0x00007610ff2d7816 */ /* 0x000fe4000000002d */
[----:B------:R-:W-:-:S05]  /*14e0*/  LEA.HI.X.SX32 R51, R44, R62, 0x1, P4 ;  /* 0x0000003e2c337211 */ /* 0x000fca00020f0eff */
[----:B------:R-:W4:Y:S01]  /*14f0*/  @P2 LDG.E.U16 R45, desc[UR22][R50.64] ;  /* 0x00000016322d2981 */ /* 0x000f22000c1e1500 */
[----:B------:R-:W-:-:S04]  /*1500*/  LEA R46, P4, R43, R40, 0x1 ;  /* 0x000000282b2e7211 */ /* 0x000fc800078808ff */
[----:B------:R-:W-:Y:S02]  /*1510*/  LEA.HI.X.SX32 R47, R43, R62, 0x1, P4 ;  /* 0x0000003e2b2f7211 */ /* 0x000fe400020f0eff */
[----:B------:R-:W-:-:S06]  /*1520*/  PRMT R43, RZ, 0x7610, R43 ;  /* 0x00007610ff2b7816 */ /* 0x000fcc000000002b */
[----:B------:R-:W5:Y:S01]  /*1530*/  @P2 LDG.E.U16 R43, desc[UR22][R46.64] ;  /* 0x000000162e2b2981 */ /* 0x000f62000c1e1500 */
[--C-:B------:R-:W-:Y:S01]  /*1540*/  FFMA R4, R4, UR15, -R42.reuse ;  /* 0x0000000f04047c23 */ /* 0x100fe2000800082a */
[--C-:B------:R-:W-:Y:S01]  /*1550*/  FFMA R5, R5, UR15, -R42.reuse ;  /* 0x0000000f05057c23 */ /* 0x100fe2000800082a */
[--C-:B------:R-:W-:Y:S02]  /*1560*/  FFMA R6, R6, UR15, -R42.reuse ;  /* 0x0000000f06067c23 */ /* 0x100fe4000800082a */
[----:B------:R-:W-:Y:S01]  /*1570*/  FMUL R4, R4, 1.4426950216293334961 ;  /* 0x3fb8aa3b04047820 */ /* 0x000fe20000400000 */
[----:B------:R-:W-:Y:S01]  /*1580*/  FMUL R5, R5, 1.4426950216293334961 ;  /* 0x3fb8aa3b05057820 */ /* 0x000fe20000400000 */
[--C-:B------:R-:W-:Y:S01]  /*1590*/  FFMA R20, R20, UR15, -R42.reuse ;  /* 0x0000000f14147c23 */ /* 0x100fe2000800082a */
[----:B------:R-:W-:Y:S01]  /*15a0*/  FMUL R6, R6, 1.4426950216293334961 ;  /* 0x3fb8aa3b06067820 */ /* 0x000fe20000400000 */
[--C-:B------:R-:W-:Y:S02]  /*15b0*/  FFMA R7, R7, UR15, -R42.reuse ;  /* 0x0000000f07077c23 */ /* 0x100fe4000800082a */
[----:B------:R-:W-:Y:S01]  /*15c0*/  MUFU.EX2 R4, R4 ;  /* 0x0000000400047308 */ /* 0x000fe20000000800 */
[----:B------:R-:W-:Y:S01]  /*15d0*/  FMUL R62, R20, 1.4426950216293334961 ;  /* 0x3fb8aa3b143e7820 */ /* 0x000fe20000400000 */
[--C-:B------:R-:W-:Y:S01]  /*15e0*/  FFMA R20, R21, UR15, -R42.reuse ;  /* 0x0000000f15147c23 */ /* 0x100fe2000800082a */
[----:B------:R-:W-:Y:S01]  /*15f0*/  FMUL R7, R7, 1.4426950216293334961 ;  /* 0x3fb8aa3b07077820 */ /* 0x000fe20000400000 */
[----:B------:R-:W-:Y:S01]  /*1600*/  FFMA R8, R8, UR15, -R42 ;  /* 0x0000000f08087c23 */ /* 0x000fe2000800082a */
[----:B------:R-:W-:-:S03]  /*1610*/  LOP3.LUT R37, R37, 0x1f0, RZ, 0xc0, !PT ;  /* 0x000001f025257812 */ /* 0x000fc600078ec0ff */
[----:B------:R-:W0:Y:S01]  /*1620*/  MUFU.EX2 R5, R5 ;  /* 0x0000000500057308 */ /* 0x000e220000000800 */
[----:B------:R-:W-:Y:S01]  /*1630*/  FMUL R8, R8, 1.4426950216293334961 ;  /* 0x3fb8aa3b08087820 */ /* 0x000fe20000400000 */
[--C-:B------:R-:W-:Y:S01]  /*1640*/  FFMA R9, R9, UR15, -R42.reuse ;  /* 0x0000000f09097c23 */ /* 0x100fe2000800082a */
[----:B------:R-:W-:Y:S01]  /*1650*/  FMUL R64, R20, 1.4426950216293334961 ;  /* 0x3fb8aa3b14407820 */ /* 0x000fe20000400000 */
[--C-:B------:R-:W-:Y:S01]  /*1660*/  FFMA R40, R19, UR15, -R42.reuse ;  /* 0x0000000f13287c23 */ /* 0x100fe2000800082a */
[----:B------:R-:W1:Y:S03]  /*1670*/  LDSM.16.M88 R20, [R37+UR11+0x1000] ;  /* 0x0010000b2514783b */ /* 0x000e660008000000 */
[----:B------:R-:W0:Y:S01]  /*1680*/  MUFU.EX2 R6, R6 ;  /* 0x0000000600067308 */ /* 0x000e220000000800 */
[----:B------:R-:W-:Y:S01]  /*1690*/  LOP3.LUT R19, R0, 0xc0, RZ, 0xc0, !PT ;  /* 0x000000c000137812 */ /* 0x000fe200078ec0ff */
[----:B------:R-:W-:Y:S01]  /*16a0*/  FMUL R9, R9, 1.4426950216293334961 ;  /* 0x3fb8aa3b09097820 */ /* 0x000fe20000400000 */
[----:B------:R-:W-:-:S05]  /*16b0*/  FFMA R10, R10, UR15, -R42 ;  /* 0x0000000f0a0a7c23 */ /* 0x000fca000800082a */
[----:B------:R-:W1:Y:S01]  /*16c0*/  MUFU.EX2 R7, R7 ;  /* 0x0000000700077308 */ /* 0x000e620000000800 */
[----:B------:R-:W-:Y:S01]  /*16d0*/  SHF.R.U32.HI R67, RZ, 0x2, R19 ;  /* 0x00000002ff437819 */ /* 0x000fe20000011613 */
[----:B------:R-:W-:Y:S01]  /*16e0*/  FMUL R10, R10, 1.4426950216293334961 ;  /* 0x3fb8aa3b0a0a7820 */ /* 0x000fe20000400000 */
[----:B------:R-:W-:-:S05]  /*16f0*/  FFMA R11, R11, UR15, -R42 ;  /* 0x0000000f0b0b7c23 */ /* 0x000fca000800082a */
[----:B------:R-:W1:Y:S01]  /*1700*/  MUFU.EX2 R8, R8 ;  /* 0x0000000800087308 */ /* 0x000e620000000800 */
[----:B------:R-:W-:Y:S01]  /*1710*/  LOP3.LUT R38, R67, 0x1fe, R38, 0x78, !PT ;  /* 0x000001fe43267812 */ /* 0x000fe200078e7826 */
[----:B------:R-:W-:Y:S01]  /*1720*/  BAR.SYNC.DEFER_BLOCKING 0x0 ;  /* 0x0000000000007b1d */ /* 0x000fe20000010000 */
[----:B0-----:R-:W-:Y:S01]  /*1730*/  FADD R67, R4, R5 ;  /* 0x0000000504437221 */ /* 0x001fe20000000000 */
[----:B------:R-:W-:Y:S01]  /*1740*/  FMUL R11, R11, 1.4426950216293334961 ;  /* 0x3fb8aa3b0b0b7820 */ /* 0x000fe20000400000 */
[----:B------:R-:W-:-:S03]  /*1750*/  FFMA R12, R12, UR15, -R42 ;  /* 0x0000000f0c0c7c23 */ /* 0x000fc6000800082a */
[----:B------:R-:W0:Y:S01]  /*1760*/  MUFU.EX2 R9, R9 ;  /* 0x0000000900097308 */ /* 0x000e220000000800 */
[----:B------:R-:W-:Y:S01]  /*1770*/  FADD R66, R6, R67 ;  /* 0x0000004306427221 */ /* 0x000fe20000000000 */
[----:B------:R-:W-:Y:S01]  /*1780*/  FMUL R12, R12, 1.4426950216293334961 ;  /* 0x3fb8aa3b0c0c7820 */ /* 0x000fe20000400000 */
[----:B------:R-:W-:-:S05]  /*1790*/  FFMA R13, R13, UR15, -R42 ;  /* 0x0000000f0d0d7c23 */ /* 0x000fca000800082a */
[----:B------:R-:W-:Y:S01]  /*17a0*/  MUFU.EX2 R10, R10 ;  /* 0x0000000a000a7308 */ /* 0x000fe20000000800 */
[----:B-1----:R-:W-:Y:S01]  /*17b0*/  FADD R67, R7, R66 ;  /* 0x0000004207437221 */ /* 0x002fe20000000000 */
[----:B------:R-:W-:Y:S01]  /*17c0*/  FMUL R13, R13, 1.4426950216293334961 ;  /* 0x3fb8aa3b0d0d7820 */ /* 0x000fe20000400000 */
[--C-:B------:R-:W-:Y:S01]  /*17d0*/  FFMA R14, R14, UR15, -R42.reuse ;  /* 0x0000000f0e0e7c23 */ /* 0x100fe2000800082a */
[----:B------:R-:W-:Y:S01]  /*17e0*/  FMUL R44, R40, 1.4426950216293334961 ;  /* 0x3fb8aa3b282c7820 */ /* 0x000fe20000400000 */
[----:B------:R-:W-:-:S03]  /*17f0*/  FFMA R40, R22, UR15, -R42 ;  /* 0x0000000f16287c23 */ /* 0x000fc6000800082a */
[----:B------:R-:W1:Y:S01]  /*1800*/  MUFU.EX2 R11, R11 ;  /* 0x0000000b000b7308 */ /* 0x000e620000000800 */
[----:B------:R-:W-:Y:S01]  /*1810*/  FMUL R14, R14, 1.4426950216293334961 ;  /* 0x3fb8aa3b0e0e7820 */ /* 0x000fe20000400000 */
[----:B------:R-:W-:-:S06]  /*1820*/  FFMA R15, R15, UR15, -R42 ;  /* 0x0000000f0f0f7c23 */ /* 0x000fcc000800082a */
[----:B------:R-:W0:Y:S01]  /*1830*/  MUFU.EX2 R12, R12 ;  /* 0x0000000c000c7308 */ /* 0x000e220000000800 */
[----:B------:R-:W-:Y:S01]  /*1840*/  FMUL R15, R15, 1.4426950216293334961 ;  /* 0x3fb8aa3b0f0f7820 */ /* 0x000fe20000400000 */
[----:B------:R-:W-:-:S06]  /*1850*/  FFMA R16, R16, UR15, -R42 ;  /* 0x0000000f10107c23 */ /* 0x000fcc000800082a */
[----:B------:R0:W-:Y:S02]  /*1860*/  MUFU.EX2 R22, R64 ;  /* 0x0000004000167308 */ /* 0x0001e40000000800 */
[----:B0-----:R-:W-:-:S06]  /*1870*/  FADD R64, R8, R67 ;  /* 0x0000004308407221 */ /* 0x001fcc0000000000 */
[----:B------:R-:W0:Y:S01]  /*1880*/  MUFU.EX2 R13, R13 ;  /* 0x0000000d000d7308 */ /* 0x000e220000000800 */
[----:B------:R-:W-:Y:S01]  /*1890*/  FMUL R16, R16, 1.4426950216293334961 ;  /* 0x3fb8aa3b10107820 */ /* 0x000fe20000400000 */
[----:B------:R-:W-:-:S06]  /*18a0*/  FFMA R17, R17, UR15, -R42 ;  /* 0x0000000f11117c23 */ /* 0x000fcc000800082a */
[----:B------:R-:W0:Y:S01]  /*18b0*/  MUFU.EX2 R14, R14 ;  /* 0x0000000e000e7308 */ /* 0x000e220000000800 */
[----:B------:R-:W-:Y:S01]  /*18c0*/  FMUL R17, R17, 1.4426950216293334961 ;  /* 0x3fb8aa3b11117820 */ /* 0x000fe20000400000 */
[----:B------:R-:W-:-:S06]  /*18d0*/  FFMA R18, R18, UR15, -R42 ;  /* 0x0000000f12127c23 */ /* 0x000fcc000800082a */
[----:B------:R-:W0:Y:S01]  /*18e0*/  MUFU.EX2 R15, R15 ;  /* 0x0000000f000f7308 */ /* 0x000e220000000800 */
[----:B------:R-:W-:-:S07]  /*18f0*/  FMUL R18, R18, 1.4426950216293334961 ;  /* 0x3fb8aa3b12127820 */ /* 0x000fce0000400000 */
[----:B------:R-:W0:Y:S08]  /*1900*/  MUFU.EX2 R16, R16 ;  /* 0x0000001000107308 */ /* 0x000e300000000800 */
[----:B------:R0:W-:Y:S02]  /*1910*/  MUFU.EX2 R19, R44 ;  /* 0x0000002c00137308 */ /* 0x0001e40000000800 */
[----:B0-----:R-:W-:Y:S01]  /*1920*/  FMUL R44, R40, 1.4426950216293334961 ;  /* 0x3fb8aa3b282c7820 */ /* 0x001fe20000400000 */
[----:B------:R-:W-:-:S05]  /*1930*/  FFMA R40, R23, UR15, -R42 ;  /* 0x0000000f17287c23 */ /* 0x000fca000800082a */
[----:B------:R-:W0:Y:S08]  /*1940*/  MUFU.EX2 R17, R17 ;  /* 0x0000001100117308 */ /* 0x000e300000000800 */
[----:B------:R0:W-:Y:S08]  /*1950*/  MUFU.EX2 R21, R62 ;  /* 0x0000003e00157308 */ /* 0x0001f00000000800 */
[----:B------:R-:W1:Y:S01]  /*1960*/  MUFU.EX2 R18, R18 ;  /* 0x0000001200127308 */ /* 0x000e620000000800 */
[----:B0-----:R-:W-:Y:S01]  /*1970*/  FMUL R62, R40, 1.4426950216293334961 ;  /* 0x3fb8aa3b283e7820 */ /* 0x001fe20000400000 */
[----:B------:R-:W-:-:S06]  /*1980*/  FFMA R40, R24, UR15, -R42 ;  /* 0x0000000f18287c23 */ /* 0x000fcc000800082a */
[----:B------:R0:W0:Y:S08]  /*1990*/  MUFU.EX2 R23, R44 ;  /* 0x0000002c00177308 */ /* 0x0000300000000800 */
[----:B------:R0:W0:Y:S01]  /*19a0*/  MUFU.EX2 R24, R62 ;  /* 0x0000003e00187308 */ /* 0x0000220000000800 */
[----:B------:R-:W-:Y:S02]  /*19b0*/  F2FP.BF16.F32.PACK_AB R4, R5, R4 ;  /* 0x000000040504723e */ /* 0x000fe400000010ff */
[----:B------:R-:W-:-:S02]  /*19c0*/  F2FP.BF16.F32.PACK_AB R5, R7, R6 ;  /* 0x000000060705723e */ /* 0x000fc400000010ff */
[----:B------:R-:W-:Y:S02]  /*19d0*/  F2FP.BF16.F32.PACK_AB R6, R9, R8 ;  /* 0x000000080906723e */ /* 0x000fe400000010ff */
[----:B-1----:R-:W-:Y:S01]  /*19e0*/  F2FP.BF16.F32.PACK_AB R7, R11, R10 ;  /* 0x0000000a0b07723e */ /* 0x002fe200000010ff */
[----:B--2---:R1:W-:Y:S02]  /*19f0*/  STS.U16 [R38+UR11+0x1400], R65 ;  /* 0x0014004126007988 */ /* 0x0043e4000800040b */
[----:B-1----:R-:W-:-:S04]  /*1a00*/  FADD R65, R9, R64 ;  /* 0x0000004009417221 */ /* 0x002fc80000000000 */
[----:B------:R-:W-:-:S04]  /*1a10*/  FADD R64, R10, R65 ;  /* 0x000000410a407221 */ /* 0x000fc80000000000 */
[----:B------:R-:W-:-:S04]  /*1a20*/  FADD R65, R11, R64 ;  /* 0x000000400b417221 */ /* 0x000fc80000000000 */
[----:B------:R-:W-:-:S04]  /*1a30*/  FADD R64, R12, R65 ;  /* 0x000000410c407221 */ /* 0x000fc80000000000 */
[----:B------:R-:W-:Y:S01]  /*1a40*/  FADD R65, R13, R64 ;  /* 0x000000400d417221 */ /* 0x000fe20000000000 */
[----:B---3--:R1:W-:Y:S03]  /*1a50*/  STS.U16 [R38+UR11+0x1000], R63 ;  /* 0x0010003f26007988 */ /* 0x0083e6000800040b */
[----:B------:R-:W-:-:S04]  /*1a60*/  FADD R64, R14, R65 ;  /* 0x000000410e407221 */ /* 0x000fc80000000000 */
[----:B------:R-:W-:Y:S01]  /*1a70*/  FADD R65, R15, R64 ;  /* 0x000000400f417221 */ /* 0x000fe20000000000 */
[----:B-1----:R-:W-:Y:S01]  /*1a80*/  FMUL R63, R40, 1.4426950216293334961 ;  /* 0x3fb8aa3b283f7820 */ /* 0x002fe20000400000 */
[--C-:B------:R-:W-:Y:S02]  /*1a90*/  FFMA R40, R25, UR15, -R42.reuse ;  /* 0x0000000f19287c23 */ /* 0x100fe4000800082a */
[----:B------:R-:W-:Y:S02]  /*1aa0*/  FADD R64, R16, R65 ;  /* 0x0000004110407221 */ /* 0x000fe40000000000 */
[----:B0-----:R-:W-:Y:S01]  /*1ab0*/  FMUL R44, R40, 1.4426950216293334961 ;  /* 0x3fb8aa3b282c7820 */ /* 0x001fe20000400000 */
[----:B------:R-:W-:Y:S01]  /*1ac0*/  FFMA R40, R26, UR15, -R42 ;  /* 0x0000000f1a287c23 */ /* 0x000fe2000800082a */
[----:B------:R-:W-:-:S03]  /*1ad0*/  FADD R65, R17, R64 ;  /* 0x0000004011417221 */ /* 0x000fc60000000000 */
[----:B------:R-:W-:Y:S01]  /*1ae0*/  FMUL R62, R40, 1.4426950216293334961 ;  /* 0x3fb8aa3b283e7820 */ /* 0x000fe20000400000 */
[----:B------:R-:W-:Y:S01]  /*1af0*/  FFMA R40, R27, UR15, -R42 ;  /* 0x0000000f1b287c23 */ /* 0x000fe2000800082a */
[----:B------:R-:W-:Y:S01]  /*1b00*/  FADD R64, R18, R65 ;  /* 0x0000004112407221 */ /* 0x000fe20000000000 */
[----:B------:R0:W1:Y:S03]  /*1b10*/  MUFU.EX2 R25, R63 ;  /* 0x0000003f00197308 */ /* 0x0000660000000800 */
[----:B------:R-:W-:Y:S01]  /*1b20*/  FADD R64, R19, R64 ;  /* 0x0000004013407221 */ /* 0x000fe20000000000 */
[----:B0-----:R-:W-:Y:S01]  /*1b30*/  FMUL R63, R40, 1.4426950216293334961 ;  /* 0x3fb8aa3b283f7820 */ /* 0x001fe20000400000 */
[----:B------:R-:W-:-:S03]  /*1b40*/  FFMA R40, R28, UR15, -R42 ;  /* 0x0000000f1c287c23 */ /* 0x000fc6000800082a */
[----:B------:R0:W2:Y:S01]  /*1b50*/  MUFU.EX2 R26, R44 ;  /* 0x0000002c001a7308 */ /* 0x0000a20000000800 */
[----:B------:R-:W-:Y:S01]  /*1b60*/  FADD R65, R21, R64 ;  /* 0x0000004015417221 */ /* 0x000fe20000000000 */
[----:B0-----:R-:W-:Y:S01]  /*1b70*/  FMUL R44, R40, 1.4426950216293334961 ;  /* 0x3fb8aa3b282c7820 */ /* 0x001fe20000400000 */
[----:B------:R-:W-:-:S05]  /*1b80*/  FFMA R40, R29, UR15, -R42 ;  /* 0x0000000f1d287c23 */ /* 0x000fca000800082a */
[----:B------:R0:W-:Y:S02]  /*1b90*/  MUFU.EX2 R29, R44 ;  /* 0x0000002c001d7308 */ /* 0x0001e40000000800 */
[----:B0-----:R-:W-:-:S06]  /*1ba0*/  FADD R44, R22, R65 ;  /* 0x00000041162c7221 */ /* 0x001fcc0000000000 */
[----:B------:R0:W3:Y:S01]  /*1bb0*/  MUFU.EX2 R27, R62 ;  /* 0x0000003e001b7308 */ /* 0x0000e20000000800 */
[----:B------:R-:W-:Y:S01]  /*1bc0*/  FADD R65, R23, R44 ;  /* 0x0000002c17417221 */ /* 0x000fe20000000000 */
[----:B0-----:R-:W-:Y:S01]  /*1bd0*/  FMUL R62, R40, 1.4426950216293334961 ;  /* 0x3fb8aa3b283e7820 */ /* 0x001fe20000400000 */
[----:B------:R-:W-:-:S05]  /*1be0*/  FFMA R40, R30, UR15, -R42 ;  /* 0x0000000f1e287c23 */ /* 0x000fca000800082a */
[----:B------:R0:W1:Y:S08]  /*1bf0*/  MUFU.EX2 R28, R63 ;  /* 0x0000003f001c7308 */ /* 0x0000700000000800 */
[----:B------:R1:W2:Y:S01]  /*1c00*/  MUFU.EX2 R30, R62 ;  /* 0x0000003e001e7308 */ /* 0x0002a20000000800 */
[----:B0-----:R-:W-:Y:S01]  /*1c10*/  FMUL R63, R40, 1.4426950216293334961 ;  /* 0x3fb8aa3b283f7820 */ /* 0x001fe20000400000 */
[----:B------:R-:W-:Y:S01]  /*1c20*/  FFMA R40, R31, UR15, -R42 ;  /* 0x0000000f1f287c23 */ /* 0x000fe2000800082a */
[----:B-1----:R-:W-:-:S04]  /*1c30*/  FADD R62, R24, R65 ;  /* 0x00000041183e7221 */ /* 0x002fc80000000000 */
[----:B------:R-:W-:Y:S01]  /*1c40*/  FADD R65, R25, R62 ;  /* 0x0000003e19417221 */ /* 0x000fe20000000000 */
[----:B------:R-:W-:Y:S01]  /*1c50*/  FMUL R64, R40, 1.4426950216293334961 ;  /* 0x3fb8aa3b28407820 */ /* 0x000fe20000400000 */
[--C-:B------:R-:W-:Y:S02]  /*1c60*/  FFMA R40, R32, UR15, -R42.reuse ;  /* 0x0000000f20287c23 */ /* 0x100fe4000800082a */
[----:B--2---:R-:W-:Y:S01]  /*1c70*/  FADD R66, R26, R65 ;  /* 0x000000411a427221 */ /* 0x004fe20000000000 */
[----:B------:R3:W0:Y:S01]  /*1c80*/  MUFU.EX2 R31, R63 ;  /* 0x0000003f001f7308 */ /* 0x0006220000000800 */
[----:B------:R-:W-:Y:S01]  /*1c90*/  FFMA R44, R33, UR15, -R42 ;  /* 0x0000000f212c7c23 */ /* 0x000fe2000800082a */
[----:B------:R-:W-:-:S03]  /*1ca0*/  FMUL R33, R40, 1.4426950216293334961 ;  /* 0x3fb8aa3b28217820 */ /* 0x000fc60000400000 */
[----:B------:R-:W-:Y:S01]  /*1cb0*/  FMUL R62, R44, 1.4426950216293334961 ;  /* 0x3fb8aa3b2c3e7820 */ /* 0x000fe20000400000 */
[----:B---3--:R-:W-:Y:S02]  /*1cc0*/  FADD R63, R27, R66 ;  /* 0x000000421b3f7221 */ /* 0x008fe40000000000 */
[----:B------:R1:W2:Y:S01]  /*1cd0*/  MUFU.EX2 R32, R64 ;  /* 0x0000004000207308 */ /* 0x0002a20000000800 */
[----:B------:R-:W-:Y:S01]  /*1ce0*/  FFMA R44, R34, UR15, -R42 ;  /* 0x0000000f222c7c23 */ /* 0x000fe2000800082a */
[----:B------:R-:W-:Y:S01]  /*1cf0*/  LOP3.LUT R40, R38, 0x40, RZ, 0x3c, !PT ;  /* 0x0000004026287812 */ /* 0x000fe200078e3cff */
[----:B-1----:R-:W-:-:S05]  /*1d00*/  FADD R64, R28, R63 ;  /* 0x0000003f1c407221 */ /* 0x002fca0000000000 */
[----:B------:R-:W1:Y:S01]  /*1d10*/  MUFU.EX2 R33, R33 ;  /* 0x0000002100217308 */ /* 0x000e620000000800 */
[----:B------:R-:W-:Y:S01]  /*1d20*/  FMUL R63, R44, 1.4426950216293334961 ;  /* 0x3fb8aa3b2c3f7820 */ /* 0x000fe20000400000 */
[----:B------:R-:W-:Y:S01]  /*1d30*/  FFMA R44, R35, UR15, -R42 ;  /* 0x0000000f232c7c23 */ /* 0x000fe2000800082a */
[----:B------:R-:W-:Y:S01]  /*1d40*/  FADD R65, R29, R64 ;  /* 0x000000401d417221 */ /* 0x000fe20000000000 */
[----:B----4-:R0:W-:Y:S02]  /*1d50*/  STS.U16 [R40+UR11+0x1200], R45 ;  /* 0x0012002d28007988 */ /* 0x0101e4000800040b */
[----:B------:R-:W-:Y:S01]  /*1d60*/  FMUL R44, R44, 1.4426950216293334961 ;  /* 0x3fb8aa3b2c2c7820 */ /* 0x000fe20000400000 */
[----:B------:R-:W-:Y:S01]  /*1d70*/  FADD R64, R30, R65 ;  /* 0x000000411e407221 */ /* 0x000fe20000000000 */
[----:B------:R2:W3:Y:S03]  /*1d80*/  MUFU.EX2 R34, R62 ;  /* 0x0000003e00227308 */ /* 0x0004e60000000800 */
[----:B0-----:R-:W-:-:S05]  /*1d90*/  FADD R45, R31, R64 ;  /* 0x000000401f2d7221 */ /* 0x001fca0000000000 */
[----:B------:R-:W0:Y:S01]  /*1da0*/  MUFU.EX2 R35, R63 ;  /* 0x0000003f00237308 */ /* 0x000e220000000800 */
[----:B--2---:R-:W-:Y:S01]  /*1db0*/  FADD R62, R32, R45 ;  /* 0x0000002d203e7221 */ /* 0x004fe20000000000 */
[----:B------:R-:W-:-:S06]  /*1dc0*/  F2FP.BF16.F32.PACK_AB R9, R15, R14 ;  /* 0x0000000e0f09723e */ /* 0x000fcc00000010ff */
[----:B------:R-:W2:Y:S01]  /*1dd0*/  MUFU.EX2 R44, R44 ;  /* 0x0000002c002c7308 */ /* 0x000ea20000000800 */
[----:B-1----:R-:W-:Y:S01]  /*1de0*/  FADD R15, R33, R62 ;  /* 0x0000003e210f7221 */ /* 0x002fe20000000000 */
[----:B------:R-:W-:-:S03]  /*1df0*/  F2FP.BF16.F32.PACK_AB R10, R17, R16 ;  /* 0x00000010110a723e */ /* 0x000fc600000010ff */
[----:B---3--:R-:W-:Y:S01]  /*1e00*/  FADD R16, R34, R15 ;  /* 0x0000000f22107221 */ /* 0x008fe20000000000 */
[----:B------:R-:W-:Y:S01]  /*1e10*/  UIADD3 UR15, UPT, UPT, UR10, 0x50, URZ ;  /* 0x000000500a0f7890 */ /* 0x000fe2000fffe0ff */
[----:B------:R-:W-:Y:S02]  /*1e20*/  F2FP.BF16.F32.PACK_AB R8, R13, R12 ;  /* 0x0000000c0d08723e */ /* 0x000fe400000010ff */
[----:B0-----:R-:W-:Y:S01]  /*1e30*/  FADD R17, R35, R16 ;  /* 0x0000001023117221 */ /* 0x001fe20000000000 */
[----:B------:R-:W-:Y:S01]  /*1e40*/  F2FP.BF16.F32.PACK_AB R12, R22, R21 ;  /* 0x00000015160c723e */ /* 0x000fe200000010ff */
[----:B------:R-:W-:Y:S01]  /*1e50*/  UIADD3 UR17, UPT, UPT, UR6, UR15, URZ ;  /* 0x0000000f06117290 */ /* 0x000fe2000fffe0ff */
[----:B-----5:R0:W-:Y:S01]  /*1e60*/  STS.U16 [R40+UR11+0x1600], R43 ;  /* 0x0016002b28007988 */ /* 0x0201e2000800040b */
[----:B--2---:R-:W-:Y:S01]  /*1e70*/  FADD R21, R44, R17 ;  /* 0x000000112c157221 */ /* 0x004fe20000000000 */
[----:B------:R-:W-:Y:S02]  /*1e80*/  UIADD3 UR16, UPT, UPT, UR19, -0x40, URZ ;  /* 0xffffffc013107890 */ /* 0x000fe4000fffe0ff */
[----:B------:R-:W-:-:S02]  /*1e90*/  ULEA UR17, UR18, UR17, 0x12 ;  /* 0x0000001112117291 */ /* 0x000fc4000f8e90ff */
[----:B------:R0:W1:Y:S01]  /*1ea0*/  SHFL.BFLY PT, R22, R21, 0x10, 0x1f ;  /* 0x0e001f0015167f89 */ /* 0x00006200000e0000 */
[----:B------:R-:W-:Y:S02]  /*1eb0*/  F2FP.BF16.F32.PACK_AB R11, R19, R18 ;  /* 0x00000012130b723e */ /* 0x000fe400000010ff */
[----:B------:R-:W-:Y:S02]  /*1ec0*/  F2FP.BF16.F32.PACK_AB R13, R24, R23 ;  /* 0x00000017180d723e */ /* 0x000fe400000010ff */
[----:B------:R-:W-:Y:S02]  /*1ed0*/  F2FP.BF16.F32.PACK_AB R14, R26, R25 ;  /* 0x000000191a0e723e */ /* 0x000fe400000010ff */
[----:B------:R-:W-:Y:S02]  /*1ee0*/  F2FP.BF16.F32.PACK_AB R15, R28, R27 ;  /* 0x0000001b1c0f723e */ /* 0x000fe400000010ff */
[----:B------:R-:W-:Y:S02]  /*1ef0*/  F2FP.BF16.F32.PACK_AB R16, R30, R29 ;  /* 0x0000001d1e10723e */ /* 0x000fe400000010ff */
[----:B------:R-:W-:-:S02]  /*1f00*/  F2FP.BF16.F32.PACK_AB R17, R32, R31 ;  /* 0x0000001f2011723e */ /* 0x000fc400000010ff */
[----:B------:R-:W-:Y:S02]  /*1f10*/  F2FP.BF16.F32.PACK_AB R18, R34, R33 ;  /* 0x000000212212723e */ /* 0x000fe400000010ff */
[----:B------:R-:W-:Y:S01]  /*1f20*/  F2FP.BF16.F32.PACK_AB R19, R44, R35 ;  /* 0x000000232c13723e */ /* 0x000fe200000010ff */
[----:B0-----:R-:W-:Y:S06]  /*1f30*/  @!P2 BRA `(.L_x_9) ;  /* 0x000000000008a947 */ /* 0x001fec0003800000 */
[----:B------:R0:W-:Y:S01]  /*1f40*/  STTM.16dp32bit_t0_t15.x16 tmem[UR17], R4 ;  /* 0x00000004000079ed */ /* 0x0001e20008a00011 */
[----:B------:R0:W-:Y:S02]  /*1f50*/  STTM.16dp32bit_t16_t31.x16 tmem[UR17+0x10], R4 ;  /* 0x00001004000079ed */ /* 0x0001e40008a20011 */
.L_x_9:
[----:B------:R-:W2:Y:S02]  /*1f60*/  FENCE.VIEW.ASYNC.T ;  /* 0x00000000000073c6 */ /* 0x000ea40000000200 */
[----:B--2---:R-:W-:Y:S06]  /*1f70*/  BAR.SYNC.DEFER_BLOCKING 0x0 ;  /* 0x0000000000007b1d */ /* 0x004fec0000010000 */
[----:B0-----:R-:W0:Y:S01]  /*1f80*/  LDTM.x8 R4, tmem[UR12] ;  /* 0x0000000c000479ee */ /* 0x001e2200081c0000 */
[----:B------:R-:W-:Y:S01]  /*1f90*/  NOP ;  /* 0x0000000000007918 */ /* 0x000fe20000000000 */
[----:B------:R-:W-:Y:S05]  /*1fa0*/  @!P2 BRA `(.L_x_10) ;  /* 0x000000000024a947 */ /* 0x000fea0003800000 */
[C---:B0-----:R-:W-:Y:S01]  /*1fb0*/  FMUL R4, R20.reuse, R4 ;  /* 0x0000000414047220 */ /* 0x041fe20000400000 */
[C---:B------:R-:W-:Y:S01]  /*1fc0*/  FMUL R5, R20.reuse, R5 ;  /* 0x0000000514057220 */ /* 0x040fe20000400000 */
[C---:B------:R-:W-:Y:S01]  /*1fd0*/  FMUL R6, R20.reuse, R6 ;  /* 0x0000000614067220 */ /* 0x040fe20000400000 */
[C---:B------:R-:W-:Y:S01]  /*1fe0*/  FMUL R7, R20.reuse, R7 ;  /* 0x0000000714077220 */ /* 0x040fe20000400000 */
[C---:B------:R-:W-:Y:S01]  /*1ff0*/  FMUL R8, R20.reuse, R8 ;  /* 0x0000000814087220 */ /* 0x040fe20000400000 */
[C---:B------:R-:W-:Y:S01]  /*2000*/  FMUL R9, R20.reuse, R9 ;  /* 0x0000000914097220 */ /* 0x040fe20000400000 */
[C---:B------:R-:W-:Y:S01]  /*2010*/  FMUL R10, R20.reuse, R10 ;  /* 0x0000000a140a7220 */ /* 0x040fe20000400000 */
[----:B------:R-:W-:-:S04]  /*2020*/  FMUL R11, R20, R11 ;  /* 0x0000000b140b7220 */ /* 0x000fc80000400000 */
[----:B------:R2:W-:Y:S03]  /*2030*/  STTM.x8 tmem[UR12], R4 ;  /* 0x00000004000079ed */ /* 0x0005e600081c000c */
.L_x_10:
[----:B0-----:R-:W0:Y:S02]  /*2040*/  FENCE.VIEW.ASYNC.T ;  /* 0x00000000000073c6 */ /* 0x001e240000000200 */
[----:B0-----:R-:W-:Y:S01]  /*2050*/  BAR.SYNC.DEFER_BLOCKING 0x0 ;  /* 0x0000000000007b1d */ /* 0x001fe20000010000 */
[----:B-1----:R-:W-:Y:S01]  /*2060*/  FADD R22, R21, R22 ;  /* 0x0000001615167221 */ /* 0x002fe20000000000 */
[----:B------:R-:W-:-:S03]  /*2070*/  UISETP.GE.AND UP1, UPT, UR16, 0x1, UPT ;  /* 0x000000011000788c */ /* 0x000fc6000bf26270 */
[----:B------:R-:W-:Y:S01]  /*2080*/  FADD R22, R41, R22 ;  /* 0x0000001629167221 */ /* 0x000fe20000000000 */
[----:B------:R0:W-:Y:S06]  /*2090*/  MEMBAR.ALL.CTA ;  /* 0x0000000000007992 */ /* 0x0001ec0000008000 */
[----:B0-----:R-:W0:Y:S02]  /*20a0*/  FENCE.VIEW.ASYNC.S ;  /* 0x00000000000073c6 */ /* 0x001e240000000000 */
[----:B0-----:R-:W-:Y:S06]  /*20b0*/  BAR.SYNC.DEFER_BLOCKING 0x0 ;  /* 0x0000000000007b1d */ /* 0x001fec0000010000 */
[----:B------:R-:W-:Y:S05]  /*20c0*/  @!P3 BRA `(.L_x_11) ;  /* 0x000000000074b947 */ /* 0x000fea0003800000 */
[----:B------:R-:W-:Y:S02]  /*20d0*/  UIADD3 UR4, UPT, UPT, UR11, 0x1000, URZ ;  /* 0x000010000b047890 */ /* 0x000fe4000fffe0ff */
[----:B------:R-:W-:Y:S02]  /*20e0*/  UIADD3 UR6, UPT, UPT, UR10, 0x58, URZ ;  /* 0x000000580a067890 */ /* 0x000fe4000fffe0ff */
[----:B------:R-:W-:Y:S02]  /*20f0*/  USHF.R.U32.HI UR4, URZ, 0x4, UR4 ;  /* 0x00000004ff047899 */ /* 0x000fe40008011604 */
[----:B------:R-:W-:Y:S02]  /*2100*/  UIADD3 UR8, UPT, UPT, UR10, 0x60, URZ ;  /* 0x000000600a087890 */ /* 0x000fe4000fffe0ff */
[----:B------:R-:W-:Y:S02]  /*2110*/  USGXT.U32 UR18, UR4, 0xe ;  /* 0x0000000e0412789a */ /* 0x000fe40008000000 */
[----:B------:R-:W-:-:S02]  /*2120*/  UIADD3 UR28, UPT, UPT, UR10, 0x68, URZ ;  /* 0x000000680a1c7890 */ /* 0x000fc4000fffe0ff */
[----:B------:R-:W-:Y:S01]  /*2130*/  UIADD3 UR30, UP2, UPT, UR18, 0x2, URZ ;  /* 0x00000002121e7890 */ /* 0x000fe2000ff5e0ff */
[----:B------:R-:W-:Y:S01]  /*2140*/  UMOV UR4, URZ ;  /* 0x000000ff00047c82 */ /* 0x000fe20008000000 */
[----:B------:R-:W-:Y:S02]  /*2150*/  UMOV UR32, 0x0 ;  /* 0x0000000000207882 */ /* 0x000fe40000000000 */
[----:B------:R-:W-:Y:S01]  /*2160*/  UIADD3.X UR31, UPT, UPT, UR4, 0x40004040, URZ, UP2, !UPT ;  /* 0x40004040041f7890 */ /* 0x000fe200097fe4ff */
[----:B------:R-:W-:Y:S01]  /*2170*/  UMOV UR33, 0x8040490 ;  /* 0x0804049000217882 */ /* 0x000fe20000000000 */
[----:B------:R-:W-:Y:S02]  /*2180*/  UMOV UR19, 0x40004040 ;  /* 0x4000404000137882 */ /* 0x000fe40000000000 */
[----:B------:R-:W-:Y:S01]  /*2190*/  UIADD3.64 UR24, UPT, UPT, UR30, 0x2, URZ ;  /* 0x000000021e187897 */ /* 0x000fe2000fffe0ff */
[----:B------:R0:W-:Y:S01]  /*21a0*/  UTCHMMA tmem[UR15], gdesc[UR18], tmem[UR10], tmem[UR32], idesc[UR33], UPT ;  /* 0x00ff20120f0079ea */ /* 0x0001e2000b80000a */
[----:B------:R-:W-:Y:S01]  /*21b0*/  UIADD3.64 UR26, UPT, UPT, UR30, 0x4, URZ ;  /* 0x000000041e1a7897 */ /* 0x000fe2000fffe0ff */
[----:B------:R-:W-:Y:S01]  /*21c0*/  UMOV UR34, 0x0 ;  /* 0x0000000000227882 */ /* 0x000fe20000000000 */
[----:B------:R-:W-:Y:S01]  /*21d0*/  UMOV UR35, 0x8040490 ;  /* 0x0804049000237882 */ /* 0x000fe20000000000 */
[----:B------:R-:W-:Y:S01]  /*21e0*/  UMOV UR36, 0x0 ;  /* 0x0000000000247882 */ /* 0x000fe20000000000 */
[----:B------:R-:W-:Y:S01]  /*21f0*/  UMOV UR37, 0x8040490 ;  /* 0x0804049000257882 */ /* 0x000fe20000000000 */
[----:B------:R-:W-:Y:S01]  /*2200*/  UMOV UR4, UR14 ;  /* 0x0000000e00047c82 */ /* 0x000fe20008000000 */
[----:B------:R-:W-:Y:S01]  /*2210*/  UMOV UR5, URZ ;  /* 0x000000ff00057c82 */ /* 0x000fe20008000000 */
[----:B------:R-:W-:Y:S01]  /*2220*/  UMOV UR38, 0x0 ;  /* 0x0000000000267882 */ /* 0x000fe20000000000 */
[----:B------:R-:W-:Y:S01]  /*2230*/  UMOV UR39, 0x8040490 ;  /* 0x0804049000277882 */ /* 0x000fe20000000000 */
[----:B------:R0:W-:Y:S01]  /*2240*/  UTCHMMA tmem[UR6], gdesc[UR30], tmem[UR10], tmem[UR34], idesc[UR35], UPT ;  /* 0x00ff221e060079ea */ /* 0x0001e2000b80000a */
[----:B------:R-:W-:Y:S01]  /*2250*/  UMOV UR4, UR4 ;  /* 0x0000000400047c82 */ /* 0x000fe20008000000 */
[----:B------:R0:W-:Y:S01]  /*2260*/  UTCHMMA tmem[UR8], gdesc[UR24], tmem[UR10], tmem[UR36], idesc[UR37], UPT ;  /* 0x00ff2418080079ea */ /* 0x0001e2000b80000a */
[----:B------:R0:W-:Y:S01]  /*2270*/  UTCHMMA tmem[UR28], gdesc[UR26], tmem[UR10], tmem[UR38], idesc[UR39], UPT ;  /* 0x00ff261a1c0079ea */ /* 0x0001e2000b80000a */
[----:B------:R0:W-:Y:S01]  /*2280*/  UTCBAR [UR4], URZ ;  /* 0x000000ff040073e9 */ /* 0x0001e200080000ff */
[----:B------:R-:W-:Y:S01]  /*2290*/  NOP ;  /* 0x0000000000007918 */ /* 0x000fe20000000000 */
.L_x_11:
[----:B------:R-:W-:Y:S01]  /*22a0*/  FSEL R41, R42, -INF , P2 ;  /* 0xff8000002a297808 */ /* 0x000fe20001000000 */
[----:B0-----:R-:W-:Y:S01]  /*22b0*/  UMOV UR4, URZ ;  /* 0x000000ff00047c82 */ /* 0x001fe20008000000 */
[----:B------:R-:W-:Y:S01]  /*22c0*/  FSEL R42, R22, 1, P2 ;  /* 0x3f800000162a7808 */ /* 0x000fe20001000000 */
[----:B------:R-:W-:Y:S06]  /*22d0*/  BRA.U !UP1, `(.L_x_12) ;  /* 0x0000001509547547 */ /* 0x000fec000b800000 */
[----:B------:R-:W-:Y:S01]  /*22e0*/  UIADD3 UR4, UPT, UPT, UR11, 0x2000, URZ ;  /* 0x000020000b047890 */ /* 0x000fe2000fffe0ff */
[----:B------:R-:W-:Y:S01]  /*22f0*/  SHF.L.U32 R39, R39, 0x6, RZ ;  /* 0x0000000627277819 */ /* 0x000fe200000006ff */
[----:B------:R-:W-:Y:S01]  /*2300*/  USHF.R.U32.HI UR5, URZ, 0x4, UR11 ;  /* 0x00000004ff057899 */ /* 0x000fe2000801160b */
[----:B------:R-:W-:Y:S01]  /*2310*/  HFMA2 R45, -RZ, RZ, 0, 0 ;  /* 0x00000000ff2d7431 */ /* 0x000fe200000001ff */
[----:B------:R-:W-:Y:S01]  /*2320*/  USHF.R.U32.HI UR4, URZ, 0x4, UR4 ;  /* 0x00000004ff047899 */ /* 0x000fe20008011604 */
[----:B------:R-:W-:Y:S01]  /*2330*/  MOV R62, R41 ;  /* 0x00000029003e7202 */ /* 0x000fe20000000f00 */
[----:B------:R-:W-:Y:S01]  /*2340*/  USHF.L.U32 UR26, UR9, 0x6, URZ ;  /* 0x00000006091a7899 */ /* 0x000fe200080006ff */
[----:B------:R-:W-:Y:S01]  /*2350*/  MOV R44, R39 ;  /* 0x00000027002c7202 */ /* 0x000fe20000000f00 */
[----:B------:R-:W-:Y:S02]  /*2360*/  USGXT.U32 UR25, UR4, 0xe ;  /* 0x0000000e0419789a */ /* 0x000fe40008000000 */
[----:B------:R-:W-:-:S02]  /*2370*/  USGXT.U32 UR5, UR5, 0xe ;  /* 0x0000000e0505789a */ /* 0x000fc40008000000 */
[----:B------:R-:W-:Y:S01]  /*2380*/  UIADD3 UR30, UP2, UPT, UR25, 0x2, URZ ;  /* 0x00000002191e7890 */ /* 0x000fe2000ff5e0ff */
[----:B------:R-:W-:Y:S01]  /*2390*/  MOV R43, UR26 ;  /* 0x0000001a002b7c02 */ /* 0x000fe20008000f00 */
[----:B------:R-:W-:Y:S01]  /*23a0*/  UMOV UR4, URZ ;  /* 0x000000ff00047c82 */ /* 0x000fe20008000000 */
[----:B------:R-:W-:Y:S02]  /*23b0*/  USHF.R.U32.HI UR24, URZ, 0x4, UR20 ;  /* 0x00000004ff187899 */ /* 0x000fe40008011614 */
[----:B------:R-:W-:Y:S02]  /*23c0*/  UIADD3.X UR31, UPT, UPT, UR4, 0x40004040, URZ, UP2, !UPT ;  /* 0x40004040041f7890 */ /* 0x000fe400097fe4ff */
[----:B------:R-:W-:Y:S02]  /*23d0*/  ULOP3.LUT UR28, UR5, 0x800000, URZ, 0xfc, !UPT ;  /* 0x00800000051c7892 */ /* 0x000fe4000f8efcff */
[----:B------:R-:W-:Y:S01]  /*23e0*/  UISETP.NE.U32.AND UP1, UPT, UR21, URZ, UPT ;  /* 0x000000ff1500728c */ /* 0x000fe2000bf25070 */
[----:B------:R-:W0:Y:S01]  /*23f0*/  LDCU UR38, c[0x0][0x3a8] ;  /* 0x00007500ff2677ac */ /* 0x000e220008000800 */
[----:B------:R-:W-:-:S02]  /*2400*/  USGXT.U32 UR24, UR24, 0xe ;  /* 0x0000000e1818789a */ /* 0x000fc40008000000 */
[----:B------:R-:W-:Y:S02]  /*2410*/  UIADD3.64 UR32, UPT, UPT, UR30, 0x2, URZ ;  /* 0x000000021e207897 */ /* 0x000fe4000fffe0ff */
[----:B------:R-:W-:Y:S01]  /*2420*/  UIADD3.64 UR34, UPT, UPT, UR30, 0x4, URZ ;  /* 0x000000041e227897 */ /* 0x000fe2000fffe0ff */
[----:B------:R-:W-:Y:S01]  /*2430*/  UMOV UR27, 0x1 ;  /* 0x00000001001b7882 */ /* 0x000fe20000000000 */
[----:B------:R-:W-:Y:S01]  /*2440*/  UMOV UR5, URZ ;  /* 0x000000ff00057c82 */ /* 0x000fe20008000000 */
[----:B------:R-:W-:-:S09]  /*2450*/  UMOV UR6, URZ ;  /* 0x000000ff00067c82 */ /* 0x000fd20008000000 */
.L_x_17:
[----:B--2---:R-:W-:-:S04]  /*2460*/  IMAD.WIDE R4, R44, 0x2, R60 ;  /* 0x000000022c047825 */ /* 0x004fc800078e023c */
[C---:B------:R-:W-:Y:S02]  /*2470*/  IMAD.WIDE R6, R44.reuse, 0x2, R58 ;  /* 0x000000022c067825 */ /* 0x040fe400078e023a */
[----:B------:R-:W2:Y:S02]  /*2480*/  LDG.E.U16 R5, desc[UR22][R4.64] ;  /* 0x0000001604057981 */ /* 0x000ea4000c1e1500 */
[C---:B------:R-:W-:Y:S02]  /*2490*/  IMAD.WIDE R8, R44.reuse, 0x2, R56 ;  /* 0x000000022c087825 */ /* 0x040fe400078e0238 */
[----:B------:R-:W3:Y:S02]  /*24a0*/  LDG.E.U16 R7, desc[UR22][R6.64] ;  /* 0x0000001606077981 */ /* 0x000ee4000c1e1500 */
[----:B------:R-:W-:Y:S02]  /*24b0*/  IMAD.WIDE R10, R44, 0x2, R54 ;  /* 0x000000022c0a7825 */ /* 0x000fe400078e0236 */
[----:B------:R-:W4:Y:S04]  /*24c0*/  LDG.E.U16 R9, desc[UR22][R8.64] ;  /* 0x0000001608097981 */ /* 0x000f28000c1e1500 */
[----:B------:R-:W5:Y:S01]  /*24d0*/  LDG.E.U16 R11, desc[UR22][R10.64] ;  /* 0x000000160a0b7981 */ /* 0x000f62000c1e1500 */
[----:B------:R-:W-:-:S02]  /*24e0*/  UMOV UR8, 0x1 ;  /* 0x0000000100087882 */ /* 0x000fc40000000000 */
[----:B------:R-:W-:-:S04]  /*24f0*/  @!UP0 UIADD3 UR8, UPT, UPT, -UR8, 0x100000, URZ ;  /* 0x0010000008088890 */ /* 0x000fc8000fffe1ff */
[----:B------:R-:W-:Y:S02]  /*2500*/  @!UP0 USHF.L.U32 UR9, UR8, 0xb, URZ ;  /* 0x0000000b08098899 */ /* 0x000fe400080006ff */
[----:B------:R-:W-:Y:S01]  /*2510*/  @!UP0 USHF.L.U32 UR8, UR8, 0x1, URZ ;  /* 0x0000000108088899 */ /* 0x000fe200080006ff */
[----:B------:R-:W-:Y:S01]  /*2520*/  VOTEU.ALL UP2, P1 ;  /* 0x0000000000ff7886 */ /* 0x000fe20000840000 */
[----:B--2---:R1:W-:Y:S04]  /*2530*/  STS.U16 [R36+UR11+0x1800], R5 ;  /* 0x0018000524007988 */ /* 0x0043e8000800040b */
[----:B---3--:R1:W-:Y:S04]  /*2540*/  STS.U16 [R36+UR11+0x1a00], R7 ;  /* 0x001a000724007988 */ /* 0x0083e8000800040b */
[----:B----4-:R1:W-:Y:S04]  /*2550*/  STS.U16 [R36+UR11+0x1c00], R9 ;  /* 0x001c000924007988 */ /* 0x0103e8000800040b */
[----:B-----5:R1:W-:Y:S01]  /*2560*/  STS.U16 [R36+UR11+0x1e00], R11 ;  /* 0x001e000b24007988 */ /* 0x0203e2000800040b */
[----:B------:R2:W-:Y:S06]  /*2570*/  MEMBAR.ALL.CTA ;  /* 0x0000000000007992 */ /* 0x0005ec0000008000 */
[----:B--2---:R-:W-:Y:S04]  /*2580*/  FENCE.VIEW.ASYNC.S ;  /* 0x00000000000073c6 */ /* 0x004fe80000000000 */
[----:B------:R-:W2:Y:S02]  /*2590*/  FENCE.VIEW.ASYNC.S ;  /* 0x00000000000073c6 */ /* 0x000ea40000000000 */
[----:B--2---:R1:W2:Y:S02]  /*25a0*/  @!UP2 SYNCS.EXCH.64 URZ, [UR11+0x2810], UR8 ;  /* 0x002810080bffa5b2 */ /* 0x0042a40008000100 */
[----:B--2---:R-:W-:Y:S06]  /*25b0*/  BAR.SYNC.DEFER_BLOCKING 0x0 ;  /* 0x0000000000007b1d */ /* 0x004fec0000010000 */
[----:B01----:R-:W-:Y:S05]  /*25c0*/  BRA.U UP1, `(.L_x_13) ;  /* 0x0000000101307547 */ /* 0x003fea000b800000 */
[----:B------:R-:W-:Y:S01]  /*25d0*/  UIADD3 UR8, UPT, UPT, UR11, 0x2810, URZ ;  /* 0x000028100b087890 */ /* 0x000fe2000fffe0ff */
[----:B------:R-:W-:Y:S01]  /*25e0*/  UMOV UR9, URZ ;  /* 0x000000ff00097c82 */ /* 0x000fe20008000000 */
[----:B------:R-:W-:Y:S01]  /*25f0*/  UMOV UR20, UR28 ;  /* 0x0000001c00147c82 */ /* 0x000fe20008000000 */
[----:B------:R-:W-:Y:S01]  /*2600*/  UMOV UR21, 0x40004040 ;  /* 0x4000404000157882 */ /* 0x000fe20000000000 */
[----:B------:R-:W-:Y:S01]  /*2610*/  UMOV UR18, UR24 ;  /* 0x0000001800127c82 */ /* 0x000fe20008000000 */
[----:B------:R-:W-:Y:S01]  /*2620*/  UMOV UR19, 0xc0004010 ;  /* 0xc000401000137882 */ /* 0x000fe20000000000 */
[----:B------:R-:W-:Y:S01]  /*2630*/  UMOV UR36, 0x0 ;  /* 0x0000000000247882 */ /* 0x000fe20000000000 */
[----:B------:R-:W-:Y:S01]  /*2640*/  UMOV UR37, 0x8108490 ;  /* 0x0810849000257882 */ /* 0x000fe20000000000 */
[----:B------:R-:W-:Y:S01]  /*2650*/  UMOV UR8, UR8 ;  /* 0x0000000800087c82 */ /* 0x000fe20008000000 */
[----:B------:R1:W-:Y:S01]  /*2660*/  UTCHMMA gdesc[UR20], gdesc[UR18], tmem[UR29], tmem[UR36], idesc[UR37], !UPT ;  /* 0x00ff2412140075ea */ /* 0x0003e2000f80001d */
[----:B------:R1:W-:Y:S01]  /*2670*/  UTCBAR [UR8], URZ ;  /* 0x000000ff080073e9 */ /* 0x0003e200080000ff */
[----:B------:R-:W-:-:S02]  /*2680*/  NOP ;  /* 0x0000000000007918 */ /* 0x000fc40000000000 */
.L_x_13:
[----:B------:R-:W2:Y:S02]  /*2690*/  SYNCS.PHASECHK.TRANS64.TRYWAIT P2, [UR11+0x2810], RZ ;  /* 0x002810ffff0075a7 */ /* 0x000ea4000804110b */
[----:B--2---:R-:W-:Y:S05]  /*26a0*/  @!P2 BRA `(.L_x_14) ;  /* 0x0000001c0094a947 */ /* 0x004fea0003800000 */
.L_x_23:
[----:B------:R-:W-:Y:S06]  /*26b0*/  BAR.SYNC.DEFER_BLOCKING 0x0 ;  /* 0x0000000000007b1d */ /* 0x000fec0000010000 */
[----:B------:R-:W-:Y:S01]  /*26c0*/  LDTM.16dp32bit_t0_t15.x32 R4, tmem[UR13] ;  /* 0x0000000d000479ee */ /* 0x000fe20008a80000 */
[----:B------:R-:W2:Y:S01]  /*26d0*/  LDTM.16dp32bit_t16_t31.x32 R4, tmem[UR13+0x20] ;  /* 0x0000200d000479ee */ /* 0x000ea20008aa0000 */
[----:B------:R-:W3:Y:S01]  /*26e0*/  @!P1 SYNCS.CCTL.IV [UR11+0x2810] ;  /* 0x00281000ff0099b1 */ /* 0x000ee2000800000b */
[----:B------:R-:W-:Y:S01]  /*26f0*/  NOP ;  /* 0x0000000000007918 */ /* 0x000fe20000000000 */
[----:B0-2---:R-:W-:Y:S01]  /*2700*/  FMUL R41, R4, UR38 ;  /* 0x0000002604297c20 */ /* 0x005fe20008400000 */
[----:B------:R-:W-:Y:S01]  /*2710*/  FMUL R64, R5, UR38 ;  /* 0x0000002605407c20 */ /* 0x000fe20008400000 */
[----:B------:R-:W-:-:S05]  /*2720*/  FMUL R63, R6, UR38 ;  /* 0x00000026063f7c20 */ /* 0x000fca0008400000 */
[----:B------:R-:W-:Y:S01]  /*2730*/  FMNMX3 R63, R41, R64, R63, !PT ;  /* 0x00000040293f7276 */ /* 0x000fe2000780003f */
        /* <DEDUP_REMOVED lines=42> */
[----:B------:R-:W-:-:S05]  /*29e0*/  FMUL R41, R35, UR38 ;  /* 0x0000002623297c20 */ /* 0x000fca0008400000 */
[----:B------:R-:W-:-:S05]  /*29f0*/  FMNMX R63, R41, R64, !PT ;  /* 0x00000040293f7209 */ /* 0x000fca0007800000 */
[----:B------:R-:W0:Y:S02]  /*2a00*/  SHFL.BFLY PT, R41, R63, 0x10, 0x1f ;  /* 0x0e001f003f297f89 */ /* 0x000e2400000e0000 */
[----:B0-----:R-:W-:-:S05]  /*2a10*/  FMNMX3 R41, R63, R41, R62, !PT ;  /* 0x000000293f297276 */ /* 0x001fca000780003e */
[--C-:B------:R-:W-:Y:S01]  /*2a20*/  FFMA R4, R4, UR38, -R41.reuse ;  /* 0x0000002604047c23 */ /* 0x100fe20008000829 */
[--C-:B------:R-:W-:Y:S01]  /*2a30*/  FFMA R5, R5, UR38, -R41.reuse ;  /* 0x0000002605057c23 */ /* 0x100fe20008000829 */
[--C-:B------:R-:W-:Y:S01]  /*2a40*/  FFMA R6, R6, UR38, -R41.reuse ;  /* 0x0000002606067c23 */ /* 0x100fe20008000829 */
[--C-:B------:R-:W-:Y:S01]  /*2a50*/  FFMA R7, R7, UR38, -R41.reuse ;  /* 0x0000002607077c23 */ /* 0x100fe20008000829 */
[----:B------:R-:W-:Y:S01]  /*2a60*/  FMUL R4, R4, 1.4426950216293334961 ;  /* 0x3fb8aa3b04047820 */ /* 0x000fe20000400000 */
[----:B------:R-:W-:Y:S01]  /*2a70*/  FMUL R5, R5, 1.4426950216293334961 ;  /* 0x3fb8aa3b05057820 */ /* 0x000fe20000400000 */
[----:B------:R-:W-:Y:S01]  /*2a80*/  FMUL R6, R6, 1.4426950216293334961 ;  /* 0x3fb8aa3b06067820 */ /* 0x000fe20000400000 */
[----:B------:R-:W-:Y:S01]  /*2a90*/  FMUL R63, R7, 1.4426950216293334961 ;  /* 0x3fb8aa3b073f7820 */ /* 0x000fe20000400000 */
[--C-:B------:R-:W-:Y:S01]  /*2aa0*/  FFMA R8, R8, UR38, -R41.reuse ;  /* 0x0000002608087c23 */ /* 0x100fe20008000829 */
[--C-:B------:R-:W-:Y:S01]  /*2ab0*/  FFMA R9, R9, UR38, -R41.reuse ;  /* 0x0000002609097c23 */ /* 0x100fe20008000829 */
[----:B------:R-:W-:Y:S01]  /*2ac0*/  MUFU.EX2 R4, R4 ;  /* 0x0000000400047308 */ /* 0x000fe20000000800 */
[--C-:B------:R-:W-:Y:S01]  /*2ad0*/  FFMA R13, R13, UR38, -R41.reuse ;  /* 0x000000260d0d7c23 */ /* 0x100fe20008000829 */
[----:B------:R-:W-:Y:S01]  /*2ae0*/  FMUL R7, R8, 1.4426950216293334961 ;  /* 0x3fb8aa3b08077820 */ /* 0x000fe20000400000 */
[----:B------:R-:W-:Y:S01]  /*2af0*/  FMUL R64, R9, 1.4426950216293334961 ;  /* 0x3fb8aa3b09407820 */ /* 0x000fe20000400000 */
[--C-:B------:R-:W-:Y:S01]  /*2b00*/  FFMA R8, R10, UR38, -R41.reuse ;  /* 0x000000260a087c23 */ /* 0x100fe20008000829 */
[--C-:B------:R-:W-:Y:S01]  /*2b10*/  FFMA R12, R12, UR38, -R41.reuse ;  /* 0x000000260c0c7c23 */ /* 0x100fe20008000829 */
[--C-:B------:R-:W-:Y:S01]  /*2b20*/  FFMA R17, R17, UR38, -R41.reuse ;  /* 0x0000002611117c23 */ /* 0x100fe20008000829 */
[----:B------:R-:W-:Y:S01]  /*2b30*/  FMUL R65, R13, 1.4426950216293334961 ;  /* 0x3fb8aa3b0d417820 */ /* 0x000fe20000400000 */
[----:B------:R-:W0:Y:S01]  /*2b40*/  MUFU.EX2 R5, R5 ;  /* 0x0000000500057308 */ /* 0x000e220000000800 */
[--C-:B------:R-:W-:Y:S01]  /*2b50*/  FFMA R16, R16, UR38, -R41.reuse ;  /* 0x0000002610107c23 */ /* 0x100fe20008000829 */
[----:B------:R-:W-:Y:S01]  /*2b60*/  FMUL R8, R8, 1.4426950216293334961 ;  /* 0x3fb8aa3b08087820 */ /* 0x000fe20000400000 */
[--C-:B------:R-:W-:Y:S01]  /*2b70*/  FFMA R11, R11, UR38, -R41.reuse ;  /* 0x000000260b0b7c23 */ /* 0x100fe20008000829 */
[----:B------:R-:W-:Y:S01]  /*2b80*/  FMUL R9, R12, 1.4426950216293334961 ;  /* 0x3fb8aa3b0c097820 */ /* 0x000fe20000400000 */
[--C-:B------:R-:W-:Y:S01]  /*2b90*/  FFMA R12, R14, UR38, -R41.reuse ;  /* 0x000000260e0c7c23 */ /* 0x100fe20008000829 */
[--C-:B------:R-:W-:Y:S01]  /*2ba0*/  FFMA R24, R24, UR38, -R41.reuse ;  /* 0x0000002618187c23 */ /* 0x100fe20008000829 */
[----:B------:R-:W-:Y:S01]  /*2bb0*/  FMUL R13, R16, 1.4426950216293334961 ;  /* 0x3fb8aa3b100d7820 */ /* 0x000fe20000400000 */
[----:B------:R-:W-:Y:S01]  /*2bc0*/  MUFU.EX2 R6, R6 ;  /* 0x0000000600067308 */ /* 0x000fe20000000800 */
[----:B------:R-:W-:Y:S01]  /*2bd0*/  FMUL R11, R11, 1.4426950216293334961 ;  /* 0x3fb8aa3b0b0b7820 */ /* 0x000fe20000400000 */
[--C-:B------:R-:W-:Y:S01]  /*2be0*/  FFMA R16, R18, UR38, -R41.reuse ;  /* 0x0000002612107c23 */ /* 0x100fe20008000829 */
[----:B------:R-:W-:Y:S01]  /*2bf0*/  FMUL R12, R12, 1.4426950216293334961 ;  /* 0x3fb8aa3b0c0c7820 */ /* 0x000fe20000400000 */
[--C-:B------:R-:W-:Y:S01]  /*2c00*/  FFMA R15, R15, UR38, -R41.reuse ;  /* 0x000000260f0f7c23 */ /* 0x100fe20008000829 */
[--C-:B------:R-:W-:Y:S01]  /*2c10*/  FFMA R25, R25, UR38, -R41.reuse ;  /* 0x0000002619197c23 */ /* 0x100fe20008000829 */
[----:B------:R-:W-:Y:S01]  /*2c20*/  FMUL R16, R16, 1.4426950216293334961 ;  /* 0x3fb8aa3b10107820 */ /* 0x000fe20000400000 */
[--C-:B------:R-:W-:Y:S01]  /*2c30*/  FFMA R19, R19, UR38, -R41.reuse ;  /* 0x0000002613137c23 */ /* 0x100fe20008000829 */
[----:B------:R-:W2:Y:S01]  /*2c40*/  MUFU.EX2 R63, R63 ;  /* 0x0000003f003f7308 */ /* 0x000ea20000000800 */
[----:B------:R-:W-:Y:S01]  /*2c50*/  FMUL R15, R15, 1.4426950216293334961 ;  /* 0x3fb8aa3b0f0f7820 */ /* 0x000fe20000400000 */
[----:B------:R-:W-:Y:S01]  /*2c60*/  FMUL R25, R25, 1.4426950216293334961 ;  /* 0x3fb8aa3b19197820 */ /* 0x000fe20000400000 */
[--C-:B------:R-:W-:Y:S01]  /*2c70*/  FFMA R28, R28, UR38, -R41.reuse ;  /* 0x000000261c1c7c23 */ /* 0x100fe20008000829 */
[----:B------:R-:W-:Y:S01]  /*2c80*/  FMUL R19, R19, 1.4426950216293334961 ;  /* 0x3fb8aa3b13137820 */ /* 0x000fe20000400000 */
[--C-:B------:R-:W-:Y:S01]  /*2c90*/  FFMA R20, R20, UR38, -R41.reuse ;  /* 0x0000002614147c23 */ /* 0x100fe20008000829 */
[--C-:B------:R-:W-:Y:S01]  /*2ca0*/  FFMA R29, R29, UR38, -R41.reuse ;  /* 0x000000261d1d7c23 */ /* 0x100fe20008000829 */
[--C-:B------:R-:W-:Y:S01]  /*2cb0*/  FFMA R21, R21, UR38, -R41.reuse ;  /* 0x0000002615157c23 */ /* 0x100fe20008000829 */
[----:B------:R-:W4:Y:S01]  /*2cc0*/  MUFU.EX2 R7, R7 ;  /* 0x0000000700077308 */ /* 0x000f220000000800 */
[--C-:B------:R-:W-:Y:S01]  /*2cd0*/  FFMA R23, R23, UR38, -R41.reuse ;  /* 0x0000002617177c23 */ /* 0x100fe20008000829 */
[----:B------:R-:W-:Y:S01]  /*2ce0*/  FMUL R29, R29, 1.4426950216293334961 ;  /* 0x3fb8aa3b1d1d7820 */ /* 0x000fe20000400000 */
[----:B------:R-:W-:Y:S01]  /*2cf0*/  FMUL R21, R21, 1.4426950216293334961 ;  /* 0x3fb8aa3b15157820 */ /* 0x000fe20000400000 */
[--C-:B------:R-:W-:Y:S01]  /*2d00*/  FFMA R27, R27, UR38, -R41.reuse ;  /* 0x000000261b1b7c23 */ /* 0x100fe20008000829 */
[----:B------:R-:W-:Y:S01]  /*2d10*/  FMUL R23, R23, 1.4426950216293334961 ;  /* 0x3fb8aa3b17177820 */ /* 0x000fe20000400000 */
[--C-:B------:R-:W-:Y:S01]  /*2d20*/  FFMA R30, R30, UR38, -R41.reuse ;  /* 0x000000261e1e7c23 */ /* 0x100fe20008000829 */
[--C-:B------:R-:W-:Y:S01]  /*2d30*/  FFMA R31, R31, UR38, -R41.reuse ;  /* 0x000000261f1f7c23 */ /* 0x100fe20008000829 */
[----:B------:R5:W1:Y:S01]  /*2d40*/  MUFU.EX2 R10, R64 ;  /* 0x00000040000a7308 */ /* 0x000a620000000800 */
[----:B------:R-:W-:Y:S01]  /*2d50*/  FMUL R27, R27, 1.4426950216293334961 ;  /* 0x3fb8aa3b1b1b7820 */ /* 0x000fe20000400000 */
[----:B------:R-:W-:Y:S01]  /*2d60*/  FMUL R30, R30, 1.4426950216293334961 ;  /* 0x3fb8aa3b1e1e7820 */ /* 0x000fe20000400000 */
[--C-:B------:R-:W-:Y:S01]  /*2d70*/  FFMA R32, R32, UR38, -R41.reuse ;  /* 0x0000002620207c23 */ /* 0x100fe20008000829 */
[----:B------:R-:W-:Y:S01]  /*2d80*/  FMUL R31, R31, 1.4426950216293334961 ;  /* 0x3fb8aa3b1f1f7820 */ /* 0x000fe20000400000 */
[--C-:B------:R-:W-:Y:S01]  /*2d90*/  FFMA R33, R33, UR38, -R41.reuse ;  /* 0x0000002621217c23 */ /* 0x100fe20008000829 */
[--C-:B------:R-:W-:Y:S01]  /*2da0*/  FFMA R34, R34, UR38, -R41.reuse ;  /* 0x0000002622227c23 */ /* 0x100fe20008000829 */
[----:B------:R-:W-:Y:S01]  /*2db0*/  FMUL R32, R32, 1.4426950216293334961 ;  /* 0x3fb8aa3b20207820 */ /* 0x000fe20000400000 */
[----:B------:R0:W-:Y:S01]  /*2dc0*/  MUFU.EX2 R14, R65 ;  /* 0x00000041000e7308 */ /* 0x0001e20000000800 */
[----:B-----5:R-:W-:Y:S01]  /*2dd0*/  FMUL R64, R17, 1.4426950216293334961 ;  /* 0x3fb8aa3b11407820 */ /* 0x020fe20000400000 */
[----:B------:R-:W-:Y:S01]  /*2de0*/  FMUL R17, R20, 1.4426950216293334961 ;  /* 0x3fb8aa3b14117820 */ /* 0x000fe20000400000 */
[--C-:B------:R-:W-:Y:S01]  /*2df0*/  FFMA R20, R22, UR38, -R41.reuse ;  /* 0x0000002616147c23 */ /* 0x100fe20008000829 */
[----:B------:R-:W-:Y:S01]  /*2e00*/  FMUL R33, R33, 1.4426950216293334961 ;  /* 0x3fb8aa3b21217820 */ /* 0x000fe20000400000 */
[----:B------:R-:W-:Y:S01]  /*2e10*/  FMUL R34, R34, 1.4426950216293334961 ;  /* 0x3fb8aa3b22227820 */ /* 0x000fe20000400000 */
[----:B------:R-:W-:Y:S01]  /*2e20*/  FFMA R35, R35, UR38, -R41 ;  /* 0x0000002623237c23 */ /* 0x000fe20008000829 */
[----:B------:R-:W-:Y:S01]  /*2e30*/  FMUL R20, R20, 1.4426950216293334961 ;  /* 0x3fb8aa3b14147820 */ /* 0x000fe20000400000 */
[----:B------:R5:W-:Y:S01]  /*2e40*/  MUFU.EX2 R18, R64 ;  /* 0x0000004000127308 */ /* 0x000be20000000800 */
[----:B0-----:R-:W-:Y:S01]  /*2e50*/  FADD R65, R4, R5 ;  /* 0x0000000504417221 */ /* 0x001fe20000000000 */
[----:B------:R-:W-:-:S02]  /*2e60*/  F2FP.BF16.F32.PACK_AB R4, R5, R4 ;  /* 0x000000040504723e */ /* 0x000fc400000010ff */
[----:B--2---:R-:W-:-:S04]  /*2e70*/  F2FP.BF16.F32.PACK_AB R5, R63, R6 ;  /* 0x000000063f05723e */ /* 0x004fc800000010ff */
[----:B------:R-:W0:Y:S01]  /*2e80*/  MUFU.EX2 R8, R8 ;  /* 0x0000000800087308 */ /* 0x000e220000000800 */
[----:B-----5:R-:W-:Y:S01]  /*2e90*/  FMUL R64, R24, 1.4426950216293334961 ;  /* 0x3fb8aa3b18407820 */ /* 0x020fe20000400000 */
[----:B------:R-:W-:-:S04]  /*2ea0*/  FADD R24, R6, R65 ;  /* 0x0000004106187221 */ /* 0x000fc80000000000 */
[----:B------:R-:W-:Y:S02]  /*2eb0*/  FADD R24, R63, R24 ;  /* 0x000000183f187221 */ /* 0x000fe40000000000 */
[----:B------:R-:W2:Y:S02]  /*2ec0*/  MUFU.EX2 R11, R11 ;  /* 0x0000000b000b7308 */ /* 0x000ea40000000800 */
[----:B----4-:R-:W-:Y:S01]  /*2ed0*/  FADD R65, R7, R24 ;  /* 0x0000001807417221 */ /* 0x010fe20000000000 */
[----:B------:R-:W-:-:S03]  /*2ee0*/  FFMA R24, R26, UR38, -R41 ;  /* 0x000000261a187c23 */ /* 0x000fc60008000829 */
[----:B-1----:R-:W-:Y:S01]  /*2ef0*/  FADD R65, R10, R65 ;  /* 0x000000410a417221 */ /* 0x002fe20000000000 */
[----:B------:R-:W-:Y:S01]  /*2f00*/  FMUL R24, R24, 1.4426950216293334961 ;  /* 0x3fb8aa3b18187820 */ /* 0x000fe20000400000 */
[----:B------:R-:W1:Y:S02]  /*2f10*/  MUFU.EX2 R9, R9 ;  /* 0x0000000900097308 */ /* 0x000e640000000800 */
[----:B0-----:R-:W-:-:S06]  /*2f20*/  FADD R66, R8, R65 ;  /* 0x0000004108427221 */ /* 0x001fcc0000000000 */
[----:B------:R-:W0:Y:S01]  /*2f30*/  MUFU.EX2 R12, R12 ;  /* 0x0000000c000c7308 */ /* 0x000e220000000800 */
[----:B--2---:R-:W-:-:S07]  /*2f40*/  FADD R66, R11, R66 ;  /* 0x000000420b427221 */ /* 0x004fce0000000000 */
[----:B------:R-:W2:Y:S01]  /*2f50*/  MUFU.EX2 R15, R15 ;  /* 0x0000000f000f7308 */ /* 0x000ea20000000800 */
[----:B-1----:R-:W-:-:S04]  /*2f60*/  FADD R65, R9, R66 ;  /* 0x0000004209417221 */ /* 0x002fc80000000000 */
[----:B------:R-:W-:-:S03]  /*2f70*/  FADD R65, R14, R65 ;  /* 0x000000410e417221 */ /* 0x000fc60000000000 */
[----:B------:R-:W1:Y:S08]  /*2f80*/  MUFU.EX2 R13, R13 ;  /* 0x0000000d000d7308 */ /* 0x000e700000000800 */
[----:B------:R4:W-:Y:S08]  /*2f90*/  MUFU.EX2 R26, R25 ;  /* 0x00000019001a7308 */ /* 0x0009f00000000800 */
[----:B------:R-:W5:Y:S01]  /*2fa0*/  MUFU.EX2 R16, R16 ;  /* 0x0000001000107308 */ /* 0x000f620000000800 */
[----:B----4-:R-:W-:Y:S01]  /*2fb0*/  FMUL R25, R28, 1.4426950216293334961 ;  /* 0x3fb8aa3b1c197820 */ /* 0x010fe20000400000 */
[----:B0-----:R-:W-:-:S04]  /*2fc0*/  FADD R28, R12, R65 ;  /* 0x000000410c1c7221 */ /* 0x001fc80000000000 */
[----:B--2---:R-:W-:Y:S02]  /*2fd0*/  FADD R28, R15, R28 ;  /* 0x0000001c0f1c7221 */ /* 0x004fe40000000000 */
[----:B------:R-:W0:Y:S02]  /*2fe0*/  MUFU.EX2 R19, R19 ;  /* 0x0000001300137308 */ /* 0x000e240000000800 */
[----:B-1----:R-:W-:-:S04]  /*2ff0*/  FADD R65, R13, R28 ;  /* 0x0000001c0d417221 */ /* 0x002fc80000000000 */
[----:B------:R-:W-:Y:S02]  /*3000*/  FADD R65, R18, R65 ;  /* 0x0000004112417221 */ /* 0x000fe40000000000 */
[----:B------:R-:W1:Y:S02]  /*3010*/  MUFU.EX2 R17, R17 ;  /* 0x0000001100117308 */ /* 0x000e640000000800 */
[----:B-----5:R-:W-:-:S06]  /*3020*/  FADD R28, R16, R65 ;  /* 0x00000041101c7221 */ /* 0x020fcc0000000000 */
[----:B------:R-:W2:Y:S01]  /*3030*/  MUFU.EX2 R22, R21 ;  /* 0x0000001500167308 */ /* 0x000ea20000000800 */
[----:B0-----:R-:W-:-:S07]  /*3040*/  FADD R28, R19, R28 ;  /* 0x0000001c131c7221 */ /* 0x001fce0000000000 */
[----:B------:R-:W-:Y:S01]  /*3050*/  MUFU.EX2 R66, R29 ;  /* 0x0000001d00427308 */ /* 0x000fe20000000800 */
[----:B-1----:R-:W-:Y:S01]  /*3060*/  FADD R67, R17, R28 ;  /* 0x0000001c11437221 */ /* 0x002fe20000000000 */
[----:B------:R-:W-:-:S04]  /*3070*/  FADD R28, -R41, R62 ;  /* 0x0000003e291c7221 */ /* 0x000fc80000000100 */
[----:B------:R-:W-:Y:S02]  /*3080*/  FMUL R28, R28, 1.4426950216293334961 ;  /* 0x3fb8aa3b1c1c7820 */ /* 0x000fe40000400000 */
[----:B------:R-:W0:Y:S01]  /*3090*/  MUFU.EX2 R20, R20 ;  /* 0x0000001400147308 */ /* 0x000e220000000800 */
[----:B--2---:R-:W-:-:S07]  /*30a0*/  FADD R67, R22, R67 ;  /* 0x0000004316437221 */ /* 0x004fce0000000000 */
[----:B------:R-:W3:Y:S08]  /*30b0*/  MUFU.EX2 R29, R28 ;  /* 0x0000001c001d7308 */ /* 0x000ef00000000800 */
[----:B------:R-:W1:Y:S01]  /*30c0*/  MUFU.EX2 R23, R23 ;  /* 0x0000001700177308 */ /* 0x000e620000000800 */
[----:B0-----:R-:W-:-:S07]  /*30d0*/  FADD R62, R20, R67 ;  /* 0x00000043143e7221 */ /* 0x001fce0000000000 */
[----:B------:R-:W0:Y:S01]  /*30e0*/  MUFU.EX2 R21, R64 ;  /* 0x0000004000157308 */ /* 0x000e220000000800 */
[----:B---3--:R2:W-:Y:S07]  /*30f0*/  STSM.16.M88 [R2+0x1800], R29 ;  /* 0x0018001d02007844 */ /* 0x0085ee0000000000 */
[----:B------:R-:W3:Y:S01]  /*3100*/  MUFU.EX2 R24, R24 ;  /* 0x0000001800187308 */ /* 0x000ee20000000800 */
[----:B-1----:R-:W-:-:S07]  /*3110*/  FADD R62, R23, R62 ;  /* 0x0000003e173e7221 */ /* 0x002fce0000000000 */
[----:B------:R-:W1:Y:S01]  /*3120*/  MUFU.EX2 R27, R27 ;  /* 0x0000001b001b7308 */ /* 0x000e620000000800 */
[----:B0-----:R-:W-:Y:S01]  /*3130*/  FADD R67, R21, R62 ;  /* 0x0000003e15437221 */ /* 0x001fe20000000000 */
[----:B------:R-:W-:-:S03]  /*3140*/  SHF.L.U32 R62, R45, 0x1f, RZ ;  /* 0x0000001f2d3e7819 */ /* 0x000fc600000006ff */
[----:B------:R-:W-:-:S03]  /*3150*/  FADD R67, R26, R67 ;  /* 0x000000431a437221 */ /* 0x000fc60000000000 */
[----:B------:R-:W0:Y:S01]  /*3160*/  MUFU.EX2 R25, R25 ;  /* 0x0000001900197308 */ /* 0x000e220000000800 */
[----:B---3--:R-:W-:-:S07]  /*3170*/  FADD R28, R24, R67 ;  /* 0x00000043181c7221 */ /* 0x008fce0000000000 */
[----:B------:R1:W3:Y:S08]  /*3180*/  MUFU.EX2 R64, R30 ;  /* 0x0000001e00407308 */ /* 0x0002f00000000800 */
[----:B------:R0:W4:Y:S01]  /*3190*/  MUFU.EX2 R65, R31 ;  /* 0x0000001f00417308 */ /* 0x0001220000000800 */
[----:B-1----:R-:W-:Y:S01]  /*31a0*/  FADD R30, R27, R28 ;  /* 0x0000001c1b1e7221 */ /* 0x002fe20000000000 */
[----:B------:R-:W-:Y:S06]  /*31b0*/  BAR.SYNC.DEFER_BLOCKING 0x0 ;  /* 0x0000000000007b1d */ /* 0x000fec0000010000 */
[----:B------:R-:W1:Y:S01]  /*31c0*/  MUFU.EX2 R32, R32 ;  /* 0x0000002000207308 */ /* 0x000e620000000800 */
[----:B0-----:R-:W-:-:S04]  /*31d0*/  FADD R31, R25, R30 ;  /* 0x0000001e191f7221 */ /* 0x001fc80000000000 */
[----:B------:R-:W-:-:S03]  /*31e0*/  FADD R31, R66, R31 ;  /* 0x0000001f421f7221 */ /* 0x000fc60000000000 */
[----:B------:R0:W5:Y:S01]  /*31f0*/  MUFU.EX2 R45, R33 ;  /* 0x00000021002d7308 */ /* 0x0001620000000800 */
[----:B---3--:R-:W-:-:S04]  /*3200*/  FADD R30, R64, R31 ;  /* 0x0000001f401e7221 */ /* 0x008fc80000000000 */
[----:B----4-:R-:W-:-:S03]  /*3210*/  FADD R31, R65, R30 ;  /* 0x0000001e411f7221 */ /* 0x010fc60000000000 */
[----:B------:R-:W3:Y:S01]  /*3220*/  MUFU.EX2 R34, R34 ;  /* 0x0000002200227308 */ /* 0x000ee20000000800 */
[----:B0-----:R-:W-:Y:S01]  /*3230*/  FMUL R33, R35, 1.4426950216293334961 ;  /* 0x3fb8aa3b23217820 */ /* 0x001fe20000400000 */
[----:B------:R2:W0:Y:S01]  /*3240*/  LDSM.16.M88 R28, [R37+UR11+0x1800] ;  /* 0x0018000b251c783b */ /* 0x0004220008000000 */
[----:B------:R-:W4:Y:S01]  /*3250*/  SYNCS.PHASECHK.TRANS64.TRYWAIT P2, [UR14], R62 ;  /* 0x0000003eff0075a7 */ /* 0x000f22000804110e */
[----:B-1----:R-:W-:-:S04]  /*3260*/  FADD R30, R32, R31 ;  /* 0x0000001f201e7221 */ /* 0x002fc80000000000 */
[----:B------:R-:W1:Y:S01]  /*3270*/  MUFU.EX2 R33, R33 ;  /* 0x0000002100217308 */ /* 0x000e620000000800 */
[----:B-----5:R-:W-:-:S04]  /*3280*/  FADD R31, R45, R30 ;  /* 0x0000001e2d1f7221 */ /* 0x020fc80000000000 */
[----:B---3--:R-:W-:-:S04]  /*3290*/  FADD R30, R34, R31 ;  /* 0x0000001f221e7221 */ /* 0x008fc80000000000 */
[----:B-1----:R-:W-:-:S05]  /*32a0*/  FADD R30, R33, R30 ;  /* 0x0000001e211e7221 */ /* 0x002fca0000000000 */
[----:B------:R2:W1:Y:S02]  /*32b0*/  SHFL.BFLY PT, R31, R30, 0x10, 0x1f ;  /* 0x0e001f001e1f7f89 */ /* 0x00046400000e0000 */
[----:B0-2-4-:R-:W-:Y:S05]  /*32c0*/  @!P2 BRA `(.L_x_15) ;  /* 0x000000100098a947 */ /* 0x015fea0003800000 */
.L_x_24:
[----:B------:R-:W-:Y:S01]  /*32d0*/  IMAD.WIDE R68, R43, 0x2, R52 ;  /* 0x000000022b447825 */ /* 0x000fe200078e0234 */
[----:B------:R-:W-:-:S03]  /*32e0*/  F2FP.BF16.F32.PACK_AB R6, R10, R7 ;  /* 0x000000070a06723e */ /* 0x000fc600000010ff */
[C---:B------:R-:W-:Y:S02]  /*32f0*/  IMAD.WIDE R72, R43.reuse, 0x2, R48 ;  /* 0x000000022b487825 */ /* 0x040fe400078e0230 */
[----:B------:R-:W2:Y:S02]  /*3300*/  LDG.E.U16 R69, desc[UR22][R68.64] ;  /* 0x0000001644457981 */ /* 0x000ea4000c1e1500 */
[C---:B------:R-:W-:Y:S02]  /*3310*/  IMAD.WIDE R62, R43.reuse, 0x2, R50 ;  /* 0x000000022b3e7825 */ /* 0x040fe400078e0232 */
[----:B------:R-:W3:Y:S02]  /*3320*/  LDG.E.U16 R35, desc[UR22][R72.64] ;  /* 0x0000001648237981 */ /* 0x000ee4000c1e1500 */
[----:B------:R-:W-:Y:S02]  /*3330*/  IMAD.WIDE R70, R43, 0x2, R46 ;  /* 0x000000022b467825 */ /* 0x000fe400078e022e */
[----:B------:R-:W4:Y:S04]  /*3340*/  LDG.E.U16 R63, desc[UR22][R62.64] ;  /* 0x000000163e3f7981 */ /* 0x000f28000c1e1500 */
[----:B------:R-:W5:Y:S01]  /*3350*/  LDG.E.U16 R67, desc[UR22][R70.64] ;  /* 0x0000001646437981 */ /* 0x000f62000c1e1500 */
[----:B------:R-:W-:Y:S01]  /*3360*/  F2FP.BF16.F32.PACK_AB R7, R11, R8 ;  /* 0x000000080b07723e */ /* 0x000fe200000010ff */
[----:B------:R-:W-:Y:S01]  /*3370*/  ULEA UR14, UR27, UR11, 0x3 ;  /* 0x0000000b1b0e7291 */ /* 0x000fe2000f8e18ff */
[----:B------:R-:W-:Y:S01]  /*3380*/  F2FP.BF16.F32.PACK_AB R8, R14, R9 ;  /* 0x000000090e08723e */ /* 0x000fe200000010ff */
[----:B-1----:R-:W-:Y:S01]  /*3390*/  FADD R30, R30, R31 ;  /* 0x0000001f1e1e7221 */ /* 0x002fe20000000000 */
[----:B------:R-:W-:Y:S01]  /*33a0*/  F2FP.BF16.F32.PACK_AB R9, R15, R12 ;  /* 0x0000000c0f09723e */ /* 0x000fe200000010ff */
[----:B------:R-:W-:Y:S01]  /*33b0*/  UIADD3 UR14, UPT, UPT, UR14, 0x2800, URZ ;  /* 0x000028000e0e7890 */ /* 0x000fe2000fffe0ff */
[----:B------:R-:W-:Y:S01]  /*33c0*/  F2FP.BF16.F32.PACK_AB R10, R18, R13 ;  /* 0x0000000d120a723e */ /* 0x000fe200000010ff */
[----:B------:R-:W-:Y:S01]  /*33d0*/  UMOV UR4, UR5 ;  /* 0x0000000500047c82 */ /* 0x000fe20008000000 */
[----:B------:R-:W-:-:S02]  /*33e0*/  F2FP.BF16.F32.PACK_AB R11, R19, R16 ;  /* 0x00000010130b723e */ /* 0x000fc400000010ff */
[----:B------:R-:W-:Y:S02]  /*33f0*/  F2FP.BF16.F32.PACK_AB R12, R22, R17 ;  /* 0x00000011160c723e */ /* 0x000fe400000010ff */
[----:B------:R-:W-:Y:S02]  /*3400*/  F2FP.BF16.F32.PACK_AB R13, R23, R20 ;  /* 0x00000014170d723e */ /* 0x000fe400000010ff */
[----:B------:R-:W-:Y:S02]  /*3410*/  F2FP.BF16.F32.PACK_AB R14, R26, R21 ;  /* 0x000000151a0e723e */ /* 0x000fe400000010ff */
[----:B------:R-:W-:Y:S02]  /*3420*/  F2FP.BF16.F32.PACK_AB R15, R27, R24 ;  /* 0x000000181b0f723e */ /* 0x000fe400000010ff */
[----:B------:R-:W-:Y:S02]  /*3430*/  F2FP.BF16.F32.PACK_AB R16, R66, R25 ;  /* 0x000000194210723e */ /* 0x000fe400000010ff */
[----:B------:R-:W-:-:S02]  /*3440*/  F2FP.BF16.F32.PACK_AB R17, R65, R64 ;  /* 0x000000404111723e */ /* 0x000fc400000010ff */
[----:B------:R-:W-:Y:S02]  /*3450*/  F2FP.BF16.F32.PACK_AB R18, R45, R32 ;  /* 0x000000202d12723e */ /* 0x000fe400000010ff */
[----:B------:R-:W-:-:S04]  /*3460*/  F2FP.BF16.F32.PACK_AB R19, R33, R34 ;  /* 0x000000222113723e */ /* 0x000fc800000010ff */
[----:B------:R-:W-:Y:S01]  /*3470*/  STTM.16dp32bit_t0_t15.x16 tmem[UR17], R4 ;  /* 0x00000004000079ed */ /* 0x000fe20008a00011 */
[----:B------:R-:W-:Y:S01]  /*3480*/  STTM.16dp32bit_t16_t31.x16 tmem[UR17+0x10], R4 ;  /* 0x00001004000079ed */ /* 0x000fe20008a20011 */
[----:B--2---:R0:W-:Y:S04]  /*3490*/  STS.U16 [R38+UR11+0x2000], R69 ;  /* 0x0020004526007988 */ /* 0x0041e8000800040b */
[----:B---3--:R0:W-:Y:S04]  /*34a0*/  STS.U16 [R38+UR11+0x2400], R35 ;  /* 0x0024002326007988 */ /* 0x0081e8000800040b */
[----:B----4-:R0:W-:Y:S04]  /*34b0*/  STS.U16 [R40+UR11+0x2200], R63 ;  /* 0x0022003f28007988 */ /* 0x0101e8000800040b */
[----:B-----5:R0:W-:Y:S01]  /*34c0*/  STS.U16 [R40+UR11+0x2600], R67 ;  /* 0x0026004328007988 */ /* 0x0201e2000800040b */
[----:B------:R-:W1:Y:S02]  /*34d0*/  FENCE.VIEW.ASYNC.T ;  /* 0x00000000000073c6 */ /* 0x000e640000000200 */
[----:B-1----:R-:W-:Y:S06]  /*34e0*/  BAR.SYNC.DEFER_BLOCKING 0x0 ;  /* 0x0000000000007b1d */ /* 0x002fec0000010000 */
[----:B------:R-:W1:Y:S01]  /*34f0*/  LDTM.x8 R20, tmem[UR12] ;  /* 0x0000000c001479ee */ /* 0x000e6200081c0000 */
[----:B------:R-:W-:Y:S01]  /*3500*/  NOP ;  /* 0x0000000000007918 */ /* 0x000fe20000000000 */
[C---:B-1----:R-:W-:Y:S01]  /*3510*/  FMUL R20, R28.reuse, R20 ;  /* 0x000000141c147220 */ /* 0x042fe20000400000 */
[C---:B------:R-:W-:Y:S01]  /*3520*/  FMUL R21, R28.reuse, R21 ;  /* 0x000000151c157220 */ /* 0x040fe20000400000 */
[C---:B------:R-:W-:Y:S01]  /*3530*/  FMUL R22, R28.reuse, R22 ;  /* 0x000000161c167220 */ /* 0x040fe20000400000 */
[C---:B------:R-:W-:Y:S01]  /*3540*/  FMUL R23, R28.reuse, R23 ;  /* 0x000000171c177220 */ /* 0x040fe20000400000 */
[C---:B------:R-:W-:Y:S01]  /*3550*/  FMUL R24, R28.reuse, R24 ;  /* 0x000000181c187220 */ /* 0x040fe20000400000 */
[C---:B------:R-:W-:Y:S01]  /*3560*/  FMUL R25, R28.reuse, R25 ;  /* 0x000000191c197220 */ /* 0x040fe20000400000 */
[C---:B------:R-:W-:Y:S01]  /*3570*/  FMUL R26, R28.reuse, R26 ;  /* 0x0000001a1c1a7220 */ /* 0x040fe20000400000 */
[----:B------:R-:W-:-:S04]  /*3580*/  FMUL R27, R28, R27 ;  /* 0x0000001b1c1b7220 */ /* 0x000fc80000400000 */
[----:B------:R0:W-:Y:S01]  /*3590*/  STTM.x8 tmem[UR12], R20 ;  /* 0x00000014000079ed */ /* 0x0001e200081c000c */
[----:B------:R-:W1:Y:S02]  /*35a0*/  FENCE.VIEW.ASYNC.T ;  /* 0x00000000000073c6 */ /* 0x000e640000000200 */
[----:B-1----:R-:W-:Y:S06]  /*35b0*/  BAR.SYNC.DEFER_BLOCKING 0x0 ;  /* 0x0000000000007b1d */ /* 0x002fec0000010000 */
[----:B------:R1:W-:Y:S06]  /*35c0*/  MEMBAR.ALL.CTA ;  /* 0x0000000000007992 */ /* 0x0003ec0000008000 */
[----:B-1----:R-:W1:Y:S02]  /*35d0*/  FENCE.VIEW.ASYNC.S ;  /* 0x00000000000073c6 */ /* 0x002e640000000000 */
[----:B-1----:R-:W-:Y:S06]  /*35e0*/  BAR.SYNC.DEFER_BLOCKING 0x0 ;  /* 0x0000000000007b1d */ /* 0x002fec0000010000 */
[----:B------:R-:W-:Y:S05]  /*35f0*/  BRA.U UP1, `(.L_x_16) ;  /* 0x0000000101587547 */ /* 0x000fea000b800000 */
[----:B------:R-:W-:Y:S02]  /*3600*/  UIADD3 UR36, UPT, UPT, UR10, 0x58, URZ ;  /* 0x000000580a247890 */ /* 0x000fe4000fffe0ff */
[----:B------:R-:W-:Y:S02]  /*3610*/  UIADD3 UR37, UPT, UPT, UR10, 0x60, URZ ;  /* 0x000000600a257890 */ /* 0x000fe4000fffe0ff */
[----:B------:R-:W-:Y:S01]  /*3620*/  UIADD3 UR39, UPT, UPT, UR10, 0x68, URZ ;  /* 0x000000680a277890 */ /* 0x000fe2000fffe0ff */
[----:B------:R-:W-:Y:S01]  /*3630*/  UMOV UR20, 0x0 ;  /* 0x0000000000147882 */ /* 0x000fe20000000000 */
[----:B------:R-:W-:Y:S01]  /*3640*/  UMOV UR21, 0x8040490 ;  /* 0x0804049000157882 */ /* 0x000fe20000000000 */
[----:B------:R-:W-:Y:S01]  /*3650*/  UMOV UR18, UR25 ;  /* 0x0000001900127c82 */ /* 0x000fe20008000000 */
[----:B------:R-:W-:Y:S01]  /*3660*/  UMOV UR19, 0x40004040 ;  /* 0x4000404000137882 */ /* 0x000fe20000000000 */
[----:B------:R-:W-:Y:S01]  /*3670*/  UMOV UR40, 0x0 ;  /* 0x0000000000287882 */ /* 0x000fe20000000000 */
[----:B------:R-:W-:Y:S01]  /*3680*/  UMOV UR41, 0x8040490 ;  /* 0x0804049000297882 */ /* 0x000fe20000000000 */
[----:B------:R-:W-:Y:S01]  /*3690*/  UMOV UR42, 0x0 ;  /* 0x00000000002a7882 */ /* 0x000fe20000000000 */
[----:B------:R-:W-:Y:S01]  /*36a0*/  UMOV UR43, 0x8040490 ;  /* 0x08040490002b7882 */ /* 0x000fe20000000000 */
[----:B------:R-:W-:Y:S01]  /*36b0*/  UMOV UR8, UR14 ;  /* 0x0000000e00087c82 */ /* 0x000fe20008000000 */
[----:B------:R-:W-:Y:S01]  /*36c0*/  UMOV UR9, URZ ;  /* 0x000000ff00097c82 */ /* 0x000fe20008000000 */
[----:B------:R1:W-:Y:S01]  /*36d0*/  UTCHMMA tmem[UR15], gdesc[UR18], tmem[UR10], tmem[UR20], idesc[UR21], UPT ;  /* 0x00ff14120f0079ea */ /* 0x0003e2000b80000a */
        /* <DEDUP_REMOVED lines=8> */
.L_x_16:
[----:B------:R-:W-:Y:S01]  /*3760*/  UIADD3 UR27, UPT, UPT, UR27, 0x1, URZ ;  /* 0x000000011b1b7890 */ /* 0x000fe2000fffe0ff */
[----:B------:R-:W-:Y:S01]  /*3770*/  FFMA R42, R29, R42, R30 ;  /* 0x0000002a1d2a7223 */ /* 0x000fe2000000001e */
[----:B------:R-:W-:Y:S01]  /*3780*/  UIADD3 UR6, UPT, UPT, UR6, 0x40, URZ ;  /* 0x0000004006067890 */ /* 0x000fe2000fffe0ff */
[----:B------:R-:W-:Y:S01]  /*3790*/  IADD3 R43, PT, PT, R43, UR26, RZ ;  /* 0x0000001a2b2b7c10 */ /* 0x000fe2000fffe0ff */
[----:B------:R-:W-:Y:S01]  /*37a0*/  UISETP.GT.AND UP2, UPT, UR27, 0x1, UPT ;  /* 0x000000011b00788c */ /* 0x000fe2000bf44270 */
[----:B------:R-:W-:Y:S02]  /*37b0*/  IADD3 R44, PT, PT, R39, R44, RZ ;  /* 0x0000002c272c7210 */ /* 0x000fe40007ffe0ff */
[----:B------:R-:W-:Y:S01]  /*37c0*/  MOV R45, UR4 ;  /* 0x00000004002d7c02 */ /* 0x000fe20008000f00 */
[----:B-1----:R-:W-:Y:S01]  /*37d0*/  USEL UR5, URZ, 0x1, !UP2 ;  /* 0x00000001ff057887 */ /* 0x002fe2000d000000 */
[----:B------:R-:W-:Y:S01]  /*37e0*/  MOV R62, R41 ;  /* 0x00000029003e7202 */ /* 0x000fe20000000f00 */
[----:B------:R-:W-:-:S02]  /*37f0*/  USEL UR27, UR27, URZ, !UP2 ;  /* 0x000000ff1b1b7287 */ /* 0x000fc4000d000000 */
[----:B------:R-:W-:Y:S02]  /*3800*/  UISETP.GE.AND UP2, UPT, UR6, UR16, UPT ;  /* 0x000000100600728c */ /* 0x000fe4000bf46270 */
[----:B------:R-:W-:-:S07]  /*3810*/  ULOP3.LUT UR5, UR4, UR5, URZ, 0x3c, !UPT ;  /* 0x0000000504057292 */ /* 0x000fce000f8e3cff */
[----:B------:R-:W-:Y:S05]  /*3820*/  BRA.U !UP2, `(.L_x_17) ;  /* 0xffffffed0a0c7547 */ /* 0x000fea000b83ffff */
.L_x_12:
[----:B------:R-:W1:Y:S02]  /*3830*/  LDCU UR5, c[0x0][0x3f0] ;  /* 0x00007e00ff0577ac */ /* 0x000e640008000800 */
[----:B-1----:R-:W-:-:S09]  /*3840*/  UISETP.GE.AND UP0, UPT, UR5, 0x1, UPT ;  /* 0x000000010500788c */ /* 0x002fd2000bf06270 */
[----:B------:R-:W-:Y:S05]  /*3850*/  BRA.U !UP0, `(.L_x_18) ;  /* 0x0000000108107547 */ /* 0x000fea000b800000 */
[----:B------:R-:W-:-:S06]  /*3860*/  USHF.L.U32 UR4, UR4, 0x1f, URZ ;  /* 0x0000001f04047899 */ /* 0x000fcc00080006ff */
[----:B--2---:R-:W-:-:S04]  /*3870*/  MOV R4, UR4 ;  /* 0x0000000400047c02 */ /* 0x004fc80008000f00 */
[----:B------:R-:W1:Y:S02]  /*3880*/  SYNCS.PHASECHK.TRANS64.TRYWAIT P2, [UR14], R4 ;  /* 0x00000004ff0075a7 */ /* 0x000e64000804110e */
[----:B-1----:R-:W-:Y:S05]  /*3890*/  @!P2 BRA `(.L_x_19) ;  /* 0x0000000c0030a947 */ /* 0x002fea0003800000 */
.L_x_18:
[----:B------:R-:W-:Y:S01]  /*38a0*/  BAR.SYNC.DEFER_BLOCKING 0x0 ;  /* 0x0000000000007b1d */ /* 0x000fe20000010000 */
[----:B------:R-:W-:Y:S02]  /*38b0*/  FSETP.GEU.AND P2, PT, R42, 1.175494350822287508e-38, PT ;  /* 0x008000002a00780b */ /* 0x000fe40003f4e000 */
[C---:B------:R-:W-:Y:S02]  /*38c0*/  SHF.L.U32 R12, R0.reuse, 0x4, RZ ;  /* 0x00000004000c7819 */ /* 0x040fe400000006ff */
[----:B------:R-:W-:Y:S01]  /*38d0*/  SHF.L.U32 R14, R0, 0x2, RZ ;  /* 0x00000002000e7819 */ /* 0x000fe200000006ff */
[----:B------:R-:W1:Y:S01]  /*38e0*/  LDCU.64 UR4, c[0x0][0x3e0] ;  /* 0x00007c00ff0477ac */ /* 0x000e620008000a00 */
[C---:B------:R-:W-:Y:S01]  /*38f0*/  LOP3.LUT R16, R12.reuse, 0x870, RZ, 0xc0, !PT ;  /* 0x000008700c107812 */ /* 0x040fe200078ec0ff */
[----:B0-----:R-:W0:Y:S01]  /*3900*/  LDC.64 R22, c[0x0][0x398] ;  /* 0x0000e600ff167b82 */ /* 0x001e220000000a00 */
[----:B------:R-:W-:Y:S02]  /*3910*/  LOP3.LUT R19, R12, 0x70, RZ, 0xc0, !PT ;  /* 0x000000700c137812 */ /* 0x000fe400078ec0ff */
[----:B------:R-:W-:-:S02]  /*3920*/  LOP3.LUT R17, R14, 0x180, RZ, 0xc0, !PT ;  /* 0x000001800e117812 */ /* 0x000fc400078ec0ff */
[----:B------:R-:W-:Y:S02]  /*3930*/  LOP3.LUT R20, R14, 0x380, RZ, 0xc0, !PT ;  /* 0x000003800e147812 */ /* 0x000fe400078ec0ff */
[----:B------:R-:W-:-:S04]  /*3940*/  LOP3.LUT R15, R0, 0x18, RZ, 0xc0, !PT ;  /* 0x00000018000f7812 */ /* 0x000fc800078ec0ff */
[----:B------:R-:W-:-:S04]  /*3950*/  LEA R18, R15, UR11, 0x6 ;  /* 0x0000000b0f127c11 */ /* 0x000fc8000f8e30ff */
[-C--:B------:R-:W-:Y:S01]  /*3960*/  LEA R21, R15, R18.reuse, 0x6 ;  /* 0x000000120f157211 */ /* 0x080fe200078e30ff */
[----:B------:R-:W3:Y:S02]  /*3970*/  @!P1 SYNCS.CCTL.IV [UR11+0x2800] ;  /* 0x00280000ff0099b1 */ /* 0x000ee4000800000b */
[----:B---3--:R-:W-:Y:S01]  /*3980*/  BAR.SYNC.DEFER_BLOCKING 0x0 ;  /* 0x0000000000007b1d */ /* 0x008fe20000010000 */
[----:B------:R-:W-:Y:S01]  /*3990*/  IADD3 R18, PT, PT, R17, R18, R16 ;  /* 0x0000001211127210 */ /* 0x000fe20007ffe010 */
[----:B------:R-:W-:Y:S01]  /*39a0*/  HFMA2 R17, -RZ, RZ, 1.443359375, -0.2030029296875 ;  /* 0x3dc6b27fff117431 */ /* 0x000fe200000001ff */
[----:B------:R-:W-:Y:S01]  /*39b0*/  IADD3 R20, PT, PT, R20, R21, R19 ;  /* 0x0000001514147210 */ /* 0x000fe20007ffe013 */
[----:B-1----:R-:W-:-:S04]  /*39c0*/  UIMAD UR4, UR7, UR4, URZ ;  /* 0x00000004070472a4 */ /* 0x002fc8000f8e02ff */
[----:B------:R-:W-:Y:S01]  /*39d0*/  USHF.L.U32 UR6, UR4, 0x1, URZ ;  /* 0x0000000104067899 */ /* 0x000fe200080006ff */
[----:B------:R-:W1:Y:S02]  /*39e0*/  @!P1 SYNCS.CCTL.IV [UR11+0x2808] ;  /* 0x00280800ff0099b1 */ /* 0x000e64000800000b */
[----:B-1----:R1:W-:Y:S01]  /*39f0*/  STSM.16.M88 [R2], R42 ;  /* 0x0000002a02007844 */ /* 0x0023e20000000000 */
[----:B------:R-:W-:Y:S01]  /*3a00*/  BAR.SYNC.DEFER_BLOCKING 0x0 ;  /* 0x0000000000007b1d */ /* 0x000fe20000010000 */
[----:B-1----:R-:W-:-:S05]  /*3a10*/  @!P2 FMUL R42, R42, 8388608 ;  /* 0x4b0000002a2aa820 */ /* 0x002fca0000400000 */
[----:B--2---:R-:W1:Y:S01]  /*3a20*/  LDTM.x8 R4, tmem[UR12] ;  /* 0x0000000c000479ee */ /* 0x004e6200081c0000 */
[----:B------:R-:W-:-:S04]  /*3a30*/  IADD3 R12, PT, PT, R42, -0x3f3504f3, RZ ;  /* 0xc0cafb0d2a0c7810 */ /* 0x000fc80007ffe0ff */
[----:B------:R-:W-:Y:S02]  /*3a40*/  LOP3.LUT R14, R12, 0xff800000, RZ, 0xc0, !PT ;  /* 0xff8000000c0e7812 */ /* 0x000fe400078ec0ff */
[----:B------:R-:W-:Y:S02]  /*3a50*/  FSEL R12, RZ, -23, P2 ;  /* 0xc1b80000ff0c7808 */ /* 0x000fe40001000000 */
[-C--:B------:R-:W-:Y:S02]  /*3a60*/  I2FP.F32.S32 R15, R14.reuse ;  /* 0x0000000e000f7245 */ /* 0x080fe40000201400 */
[----:B------:R-:W-:Y:S01]  /*3a70*/  IADD3 R14, PT, PT, R42, -R14, RZ ;  /* 0x8000000e2a0e7210 */ /* 0x000fe20007ffe0ff */
[----:B------:R-:W2:Y:S01]  /*3a80*/  LDSM.16.M88 R13, [R37+UR11] ;  /* 0x0000000b250d783b */ /* 0x000ea20008000000 */
[----:B------:R-:W-:-:S03]  /*3a90*/  NOP ;  /* 0x0000000000007918 */ /* 0x000fc60000000000 */
[----:B------:R-:W-:Y:S01]  /*3aa0*/  FADD R14, R14, -1 ;  /* 0xbf8000000e0e7421 */ /* 0x000fe20000000000 */
[----:B------:R-:W-:Y:S01]  /*3ab0*/  FFMA.FTZ R15, R15, 1.1920928955078125e-07, R12 ;  /* 0x340000000f0f7823 */ /* 0x000fe2000001000c */
[----:B-1----:R-:W-:Y:S02]  /*3ac0*/  BAR.SYNC.DEFER_BLOCKING 0x0 ;  /* 0x0000000000007b1d */ /* 0x002fe40000010000 */
[----:B------:R-:W-:-:S04]  /*3ad0*/  FFMA.FTZ R17, R14, R17, -0.16845393180847167969 ;  /* 0xbe2c7f300e117423 */ /* 0x000fc80000010011 */
[C---:B------:R-:W-:Y:S02]  /*3ae0*/  FFMA.FTZ R17, R14.reuse, R17, 0.1716887056827545166 ;  /* 0x3e2fcf2a0e117423 */ /* 0x040fe40000010011 */
[----:B------:R-:W1:Y:S02]  /*3af0*/  LDC R12, c[0x0][0x3e8] ;  /* 0x0000fa00ff0c7b82 */ /* 0x000e640000000800 */
[----:B------:R-:W-:-:S04]  /*3b00*/  FFMA.FTZ R17, R14, R17, -0.17900948226451873779 ;  /* 0xbe374e430e117423 */ /* 0x000fc80000010011 */
[----:B------:R-:W-:-:S04]  /*3b10*/  FFMA.FTZ R17, R14, R17, 0.20512372255325317383 ;  /* 0x3e520bf40e117423 */ /* 0x000fc80000010011 */
[----:B------:R-:W-:-:S04]  /*3b20*/  FFMA.FTZ R17, R14, R17, -0.24046532809734344482 ;  /* 0xbe763c8b0e117423 */ /* 0x000fc80000010011 */
[----:B------:R-:W-:-:S04]  /*3b30*/  FFMA.FTZ R17, R14, R17, 0.28857114911079406738 ;  /* 0x3e93bf990e117423 */ /* 0x000fc80000010011 */
[----:B------:R-:W-:-:S04]  /*3b40*/  FFMA.FTZ R17, R14, R17, -0.36067417263984680176 ;  /* 0xbeb8aa490e117423 */ /* 0x000fc80000010011 */
[----:B------:R-:W-:-:S04]  /*3b50*/  FFMA.FTZ R17, R14, R17, 0.48089820146560668945 ;  /* 0x3ef6384a0e117423 */ /* 0x000fc80000010011 */
[C---:B------:R-:W-:Y:S01]  /*3b60*/  FFMA.FTZ R17, R14.reuse, R17, -0.72134751081466674805 ;  /* 0xbf38aa3b0e117423 */ /* 0x040fe20000010011 */
[C---:B--2---:R-:W-:Y:S02]  /*3b70*/  FSETP.GT.AND P1, PT, |R13|.reuse, 8.50705917302346158658e+37, PT ;  /* 0x7e8000000d00780b */ /* 0x044fe40003f24200 */
[----:B------:R-:W-:Y:S01]  /*3b80*/  FSETP.GEU.AND P2, PT, |R13|, 1.175494350822287508e-38, PT ;  /* 0x008000000d00780b */ /* 0x000fe20003f4e200 */
[----:B------:R-:W-:-:S04]  /*3b90*/  FMUL R17, R14, R17 ;  /* 0x000000110e117220 */ /* 0x000fc80000400000 */
[----:B------:R-:W-:-:S04]  /*3ba0*/  FMUL R17, R14, R17 ;  /* 0x000000110e117220 */ /* 0x000fc80000400000 */
[----:B------:R-:W-:Y:S02]  /*3bb0*/  FFMA.FTZ R14, R14, 1.4426950216293334961, R17 ;  /* 0x3fb8aa3b0e0e7823 */ /* 0x000fe40000010011 */
[----:B------:R-:W-:Y:S01]  /*3bc0*/  @P1 FMUL R13, R13, 0.25 ;  /* 0x3e8000000d0d1820 */ /* 0x000fe20000400000 */
[----:B------:R-:W-:Y:S01]  /*3bd0*/  @P1 FMUL R6, R6, 0.25 ;  /* 0x3e80000006061820 */ /* 0x000fe20000400000 */
[----:B------:R-:W-:Y:S01]  /*3be0*/  @P1 FMUL R7, R7, 0.25 ;  /* 0x3e80000007071820 */ /* 0x000fe20000400000 */
[----:B------:R-:W-:Y:S01]  /*3bf0*/  @P1 FMUL R4, R4, 0.25 ;  /* 0x3e80000004041820 */ /* 0x000fe20000400000 */
[----:B------:R-:W-:Y:S01]  /*3c00*/  @!P2 FMUL R13, R13, 16777216 ;  /* 0x4b8000000d0da820 */ /* 0x000fe20000400000 */
[----:B------:R-:W-:Y:S01]  /*3c10*/  @P1 FMUL R5, R5, 0.25 ;  /* 0x3e80000005051820 */ /* 0x000fe20000400000 */
[----:B------:R-:W-:Y:S01]  /*3c20*/  @P1 FMUL R8, R8, 0.25 ;  /* 0x3e80000008081820 */ /* 0x000fe20000400000 */
[----:B------:R-:W-:Y:S01]  /*3c30*/  @P1 FMUL R9, R9, 0.25 ;  /* 0x3e80000009091820 */ /* 0x000fe20000400000 */
[----:B------:R-:W-:Y:S01]  /*3c40*/  @P1 FMUL R10, R10, 0.25 ;  /* 0x3e8000000a0a1820 */ /* 0x000fe20000400000 */
[----:B------:R-:W-:Y:S01]  /*3c50*/  @P1 FMUL R11, R11, 0.25 ;  /* 0x3e8000000b0b1820 */ /* 0x000fe20000400000 */
[----:B------:R-:W2:Y:S01]  /*3c60*/  MUFU.RCP R13, R13 ;  /* 0x0000000d000d7308 */ /* 0x000ea20000001000 */
[----:B------:R-:W-:Y:S01]  /*3c70*/  @!P2 FMUL R6, R6, 16777216 ;  /* 0x4b8000000606a820 */ /* 0x000fe20000400000 */
[----:B------:R-:W-:Y:S01]  /*3c80*/  @!P2 FMUL R7, R7, 16777216 ;  /* 0x4b8000000707a820 */ /* 0x000fe20000400000 */
[----:B------:R-:W-:Y:S01]  /*3c90*/  @!P2 FMUL R4, R4, 16777216 ;  /* 0x4b8000000404a820 */ /* 0x000fe20000400000 */
[----:B------:R-:W-:Y:S01]  /*3ca0*/  @!P2 FMUL R5, R5, 16777216 ;  /* 0x4b8000000505a820 */ /* 0x000fe20000400000 */
[----:B------:R-:W-:Y:S01]  /*3cb0*/  @!P2 FMUL R8, R8, 16777216 ;  /* 0x4b8000000808a820 */ /* 0x000fe20000400000 */
[----:B------:R-:W-:Y:S01]  /*3cc0*/  @!P2 FMUL R9, R9, 16777216 ;  /* 0x4b8000000909a820 */ /* 0x000fe20000400000 */
[----:B------:R-:W-:Y:S01]  /*3cd0*/  @!P2 FMUL R10, R10, 16777216 ;  /* 0x4b8000000a0aa820 */ /* 0x000fe20000400000 */
[----:B------:R-:W-:Y:S01]  /*3ce0*/  @!P2 FMUL R11, R11, 16777216 ;  /* 0x4b8000000b0ba820 */ /* 0x000fe20000400000 */
[----:B------:R-:W-:Y:S01]  /*3cf0*/  ISETP.GE.U32.AND P1, PT, R42, 0x7f800000, PT ;  /* 0x7f8000002a00780c */ /* 0x000fe20003f26070 */
[----:B------:R-:W-:Y:S01]  /*3d00*/  FADD R14, R15, R14 ;  /* 0x0000000e0f0e7221 */ /* 0x000fe20000000000 */
[C---:B--2---:R-:W-:Y:S01]  /*3d10*/  FMUL R19, R13.reuse, R6 ;  /* 0x000000060d137220 */ /* 0x044fe20000400000 */
[C---:B------:R-:W-:Y:S01]  /*3d20*/  FMUL R6, R13.reuse, R7 ;  /* 0x000000070d067220 */ /* 0x040fe20000400000 */
[C---:B------:R-:W-:Y:S01]  /*3d30*/  FMUL R4, R13.reuse, R4 ;  /* 0x000000040d047220 */ /* 0x040fe20000400000 */
[C---:B------:R-:W-:Y:S01]  /*3d40*/  FMUL R5, R13.reuse, R5 ;  /* 0x000000050d057220 */ /* 0x040fe20000400000 */
[C---:B------:R-:W-:Y:S01]  /*3d50*/  FMUL R7, R13.reuse, R8 ;  /* 0x000000080d077220 */ /* 0x040fe20000400000 */
[C---:B------:R-:W-:Y:S01]  /*3d60*/  FMUL R16, R13.reuse, R9 ;  /* 0x000000090d107220 */ /* 0x040fe20000400000 */
[C---:B------:R-:W-:Y:S01]  /*3d70*/  FMUL R10, R13.reuse, R10 ;  /* 0x0000000a0d0a7220 */ /* 0x040fe20000400000 */
[----:B------:R-:W-:Y:S01]  /*3d80*/  FMUL R11, R13, R11 ;  /* 0x0000000b0d0b7220 */ /* 0x000fe20000400000 */
[----:B------:R-:W-:-:S02]  /*3d90*/  F2FP.BF16.F32.PACK_AB R8, R19, R4 ;  /* 0x000000041308723e */ /* 0x000fc400000010ff */
[----:B------:R-:W-:Y:S02]  /*3da0*/  F2FP.BF16.F32.PACK_AB R9, R6, R5 ;  /* 0x000000050609723e */ /* 0x000fe400000010ff */
[----:B------:R-:W-:Y:S02]  /*3db0*/  F2FP.BF16.F32.PACK_AB R10, R10, R7 ;  /* 0x000000070a0a723e */ /* 0x000fe400000010ff */
[----:B------:R-:W-:Y:S02]  /*3dc0*/  F2FP.BF16.F32.PACK_AB R11, R11, R16 ;  /* 0x000000100b0b723e */ /* 0x000fe400000010ff */
[----:B------:R-:W-:Y:S02]  /*3dd0*/  SHF.R.U32.HI R13, RZ, 0x7, R0 ;  /* 0x00000007ff0d7819 */ /* 0x000fe40000011600 */
[----:B------:R-:W-:Y:S01]  /*3de0*/  @P1 MOV R19, 0x7f800000 ;  /* 0x7f80000000131802 */ /* 0x000fe20000000f00 */
[----:B------:R2:W-:Y:S01]  /*3df0*/  STSM.16.M88.4 [R18], R8 ;  /* 0x0000000812007844 */ /* 0x0005e20000000200 */
[----:B------:R-:W-:-:S02]  /*3e00*/  SGXT.U32 R13, R13, 0x1 ;  /* 0x000000010d0d781a */ /* 0x000fc40000000000 */
[----:B------:R-:W-:Y:S01]  /*3e10*/  LOP3.LUT R0, R0, 0xff, RZ, 0xc0, !PT ;  /* 0x000000ff00007812 */ /* 0x000fe200078ec0ff */
[----:B------:R-:W-:Y:S01]  /*3e20*/  BAR.SYNC.DEFER_BLOCKING 0x0 ;  /* 0x0000000000007b1d */ /* 0x000fe20000010000 */
[C---:B------:R-:W-:Y:S01]  /*3e30*/  @P1 FFMA.FTZ R14, R42.reuse, R19, +INF ;  /* 0x7f8000002a0e1423 */ /* 0x040fe20000010013 */
[----:B-1----:R-:W-:Y:S01]  /*3e40*/  IMAD R17, R13, R12, RZ ;  /* 0x0000000c0d117224 */ /* 0x002fe200078e02ff */
[----:B------:R-:W-:Y:S01]  /*3e50*/  FSETP.NEU.AND P1, PT, R42, RZ, PT ;  /* 0x000000ff2a00720b */ /* 0x000fe20003f2d000 */
[----:B------:R-:W-:Y:S01]  /*3e60*/  IMAD R13, R3, UR5, RZ ;  /* 0x00000005030d7c24 */ /* 0x000fe2000f8e02ff */
[----:B------:R-:W-:Y:S02]  /*3e70*/  UIMAD.WIDE UR4, UR4, 0x2, URZ ;  /* 0x00000002040478a5 */ /* 0x000fe4000f8e02ff */
[----:B------:R-:W-:Y:S02]  /*3e80*/  FSEL R14, R14, -INF , P1 ;  /* 0xff8000000e0e7808 */ /* 0x000fe40000800000 */
[----:B--2---:R-:W-:Y:S01]  /*3e90*/  LEA R11, R12, R17, 0x1 ;  /* 0x000000110c0b7211 */ /* 0x004fe200078e08ff */
[C---:B------:R-:W-:Y:S01]  /*3ea0*/  IMAD.HI R8, R13.reuse, 0x2, RZ ;  /* 0x000000020d087827 */ /* 0x040fe200078e02ff */
[----:B------:R-:W-:-:S03]  /*3eb0*/  SHF.L.U32 R9, R13, 0x1, RZ ;  /* 0x000000010d097819 */ /* 0x000fc600000006ff */
[----:B------:R-:W-:Y:S01]  /*3ec0*/  FFMA R41, R14, 0.69314718246459960938, R41 ;  /* 0x3f3172180e297823 */ /* 0x000fe20000000029 */
[C---:B------:R-:W-:Y:S01]  /*3ed0*/  LEA R15, R12.reuse, R11, 0x1 ;  /* 0x0000000b0c0f7211 */ /* 0x040fe200078e08ff */
[----:B------:R-:W1:Y:S01]  /*3ee0*/  LDCU UR4, c[0x0][0x3ec] ;  /* 0x00007d80ff0477ac */ /* 0x000e620008000800 */
[----:B0-----:R-:W-:Y:S02]  /*3ef0*/  IADD3 R22, P2, P3, R9, UR6, R22 ;  /* 0x0000000609167c10 */ /* 0x001fe4000fb5e016 */
[----:B------:R-:W-:Y:S02]  /*3f00*/  LEA R13, R12, R15, 0x1 ;  /* 0x0000000f0c0d7211 */ /* 0x000fe400078e08ff */
[----:B------:R-:W-:Y:S01]  /*3f10*/  IADD3.X R26, PT, PT, R8, UR5, R23, P2, P3 ;  /* 0x00000005081a7c10 */ /* 0x000fe200097e6417 */
[----:B------:R0:W2:Y:S01]  /*3f20*/  LDSM.16.M88.4 R4, [R20] ;  /* 0x000000001404783b */ /* 0x0000a20000000200 */
[----:B------:R-:W-:Y:S02]  /*3f30*/  LEA R19, R12, R13, 0x1 ;  /* 0x0000000d0c137211 */ /* 0x000fe400078e08ff */
[----:B------:R-:W-:-:S02]  /*3f40*/  LEA R8, P1, R17, R22, 0x1 ;  /* 0x0000001611087211 */ /* 0x000fc400078208ff */
[C---:B------:R-:W-:Y:S02]  /*3f50*/  LEA R21, R12.reuse, R19, 0x1 ;  /* 0x000000130c157211 */ /* 0x040fe400078e08ff */
[----:B------:R-:W-:Y:S02]  /*3f60*/  LEA.HI.X.SX32 R9, R17, R26, 0x1, P1 ;  /* 0x0000001a11097211 */ /* 0x000fe400008f0eff */
[-C--:B------:R-:W-:Y:S02]  /*3f70*/  LEA R14, P1, R15, R22.reuse, 0x1 ;  /* 0x000000160f0e7211 */ /* 0x080fe400078208ff */
[C---:B------:R-:W-:Y:S01]  /*3f80*/  LEA R23, R12.reuse, R21, 0x1 ;  /* 0x000000150c177211 */ /* 0x040fe200078e08ff */
[----:B-1----:R-:W-:Y:S01]  /*3f90*/  UIMAD UR4, UR7, UR4, URZ ;  /* 0x00000004070472a4 */ /* 0x002fe2000f8e02ff */
[-C--:B------:R-:W-:Y:S02]  /*3fa0*/  LEA R10, P2, R11, R22.reuse, 0x1 ;  /* 0x000000160b0a7211 */ /* 0x080fe400078408ff */
[----:B------:R-:W-:Y:S01]  /*3fb0*/  LEA R16, P3, R13, R22, 0x1 ;  /* 0x000000160d107211 */ /* 0x000fe200078608ff */
[----:B------:R-:W-:Y:S01]  /*3fc0*/  USHF.L.U32 UR6, UR4, 0x2, URZ ;  /* 0x0000000204067899 */ /* 0x000fe200080006ff */
[----:B------:R-:W-:Y:S01]  /*3fd0*/  LEA.HI.X.SX32 R15, R15, R26, 0x1, P1 ;  /* 0x0000001a0f0f7211 */ /* 0x000fe200008f0eff */
[----:B------:R-:W-:Y:S01]  /*3fe0*/  UIMAD.WIDE UR4, UR4, 0x4, URZ ;  /* 0x00000004040478a5 */ /* 0x000fe2000f8e02ff */
[----:B------:R-:W-:-:S02]  /*3ff0*/  LEA R24, R12, R23, 0x1 ;  /* 0x000000170c187211 */ /* 0x000fc400078e08ff */
[----:B------:R-:W-:Y:S02]  /*4000*/  LEA.HI.X.SX32 R11, R11, R26, 0x1, P2 ;  /* 0x0000001a0b0b7211 */ /* 0x000fe400010f0eff */
[----:B------:R-:W-:Y:S02]  /*4010*/  LEA R12, P1, R19, R22, 0x1 ;  /* 0x00000016130c7211 */ /* 0x000fe400078208ff */
[----:B------:R-:W-:Y:S02]  /*4020*/  LEA.HI.X.SX32 R17, R13, R26, 0x1, P3 ;  /* 0x0000001a0d117211 */ /* 0x000fe400018f0eff */
[-C--:B------:R-:W-:Y:S02]  /*4030*/  LEA R18, P2, R21, R22.reuse, 0x1 ;  /* 0x0000001615127211 */ /* 0x080fe400078408ff */
[-C--:B0-----:R-:W-:Y:S02]  /*4040*/  LEA R20, P3, R23, R22.reuse, 0x1 ;  /* 0x0000001617147211 */ /* 0x081fe400078608ff */
[----:B------:R-:W-:-:S02]  /*4050*/  LEA R22, P4, R24, R22, 0x1 ;  /* 0x0000001618167211 */ /* 0x000fc400078808ff */
[-C--:B------:R-:W-:Y:S02]  /*4060*/  LEA.HI.X.SX32 R13, R19, R26.reuse, 0x1, P1 ;  /* 0x0000001a130d7211 */ /* 0x080fe400008f0eff */
[-C--:B------:R-:W-:Y:S02]  /*4070*/  LEA.HI.X.SX32 R19, R21, R26.reuse, 0x1, P2 ;  /* 0x0000001a15137211 */ /* 0x080fe400010f0eff */
[-C--:B------:R-:W-:Y:S02]  /*4080*/  LEA.HI.X.SX32 R21, R23, R26.reuse, 0x1, P3 ;  /* 0x0000001a17157211 */ /* 0x080fe400018f0eff */
[----:B------:R-:W-:Y:S01]  /*4090*/  LEA.HI.X.SX32 R23, R24, R26, 0x1, P4 ;  /* 0x0000001a18177211 */ /* 0x000fe200020f0eff */
[----:B--2---:R0:W-:Y:S01]  /*40a0*/  STG.E.U16 desc[UR22][R8.64], R4 ;  /* 0x0000000408007986 */ /* 0x0041e2000c101516 */
[----:B------:R-:W-:Y:S02]  /*40b0*/  PRMT R24, R4, 0x7632, R24 ;  /* 0x0000763204187816 */ /* 0x000fe40000000018 */
[----:B------:R-:W-:Y:S01]  /*40c0*/  ISETP.GE.U32.AND P1, PT, R0, 0x80, PT ;  /* 0x000000800000780c */ /* 0x000fe20003f26070 */
[----:B------:R-:W-:-:S02]  /*40d0*/  IMAD.HI R0, R3, 0x4, RZ ;  /* 0x0000000403007827 */ /* 0x000fc400078e02ff */
[----:B------:R1:W-:Y:S04]  /*40e0*/  STG.E.U16 desc[UR22][R10.64], R24 ;  /* 0x000000180a007986 */ /* 0x0003e8000c101516 */
[----:B------:R2:W-:Y:S01]  /*40f0*/  STG.E.U16 desc[UR22][R14.64], R5 ;  /* 0x000000050e007986 */ /* 0x0005e2000c101516 */
[----:B0-----:R-:W-:-:S05]  /*4100*/  PRMT R9, R5, 0x7632, R9 ;  /* 0x0000763205097816 */ /* 0x001fca0000000009 */
[----:B------:R0:W-:Y:S01]  /*4110*/  STG.E.U16 desc[UR22][R16.64], R9 ;  /* 0x0000000910007986 */ /* 0x0001e2000c101516 */
[----:B-1----:R-:W-:-:S03]  /*4120*/  PRMT R11, R6, 0x7632, R11 ;  /* 0x00007632060b7816 */ /* 0x002fc6000000000b */
[----:B------:R1:W-:Y:S01]  /*4130*/  STG.E.U16 desc[UR22][R12.64], R6 ;  /* 0x000000060c007986 */ /* 0x0003e2000c101516 */
[----:B--2---:R-:W-:-:S03]  /*4140*/  SHF.L.U32 R5, R3, 0x2, RZ ;  /* 0x0000000203057819 */ /* 0x004fc600000006ff */
[----:B------:R-:W-:Y:S04]  /*4150*/  STG.E.U16 desc[UR22][R18.64], R11 ;  /* 0x0000000b12007986 */ /* 0x000fe8000c101516 */
[----:B------:R-:W-:Y:S01]  /*4160*/  STG.E.U16 desc[UR22][R20.64], R7 ;  /* 0x0000000714007986 */ /* 0x000fe2000c101516 */
[----:B0-----:R-:W0:Y:S01]  /*4170*/  LDC.64 R8, c[0x0][0x3a0] ;  /* 0x0000e800ff087b82 */ /* 0x001e220000000a00 */
[----:B-1----:R-:W-:-:S05]  /*4180*/  PRMT R13, R7, 0x7632, R13 ;  /* 0x00007632070d7816 */ /* 0x002fca000000000d */
[----:B------:R-:W-:Y:S02]  /*4190*/  STG.E.U16 desc[UR22][R22.64], R13 ;  /* 0x0000000d16007986 */ /* 0x000fe4000c101516 */
[----:B------:R-:W-:Y:S06]  /*41a0*/  BAR.SYNC.DEFER_BLOCKING 0x0 ;  /* 0x0000000000007b1d */ /* 0x000fec0000010000 */
[----:B------:R0:W-:Y:S02]  /*41b0*/  STSM.16.M88 [R2], R41 ;  /* 0x0000002902007844 */ /* 0x0001e40000000000 */
[----:B------:R-:W-:Y:S01]  /*41c0*/  BAR.SYNC.DEFER_BLOCKING 0x0 ;  /* 0x0000000000007b1d */ /* 0x000fe20000010000 */
[----:B0-----:R-:W-:-:S04]  /*41d0*/  IADD3 R2, P2, P3, R5, UR6, R8 ;  /* 0x0000000605027c10 */ /* 0x001fc8000fb5e008 */
[----:B------:R-:W-:Y:S01]  /*41e0*/  IADD3.X R3, PT, PT, R0, UR5, R9, P2, P3 ;  /* 0x0000000500037c10 */ /* 0x000fe200097e6409 */
[----:B------:R-:W0:Y:S04]  /*41f0*/  LDSM.16.M88 R37, [R37+UR11] ;  /* 0x0000000b2525783b */ /* 0x000e280008000000 */
[----:B0-----:R0:W-:Y:S01]  /*4200*/  @!P1 STG.E desc[UR22][R2.64], R37 ;  /* 0x0000002502009986 */ /* 0x0011e2000c101916 */
[----:B------:R-:W-:Y:S06]  /*4210*/  BAR.SYNC.DEFER_BLOCKING 0x0 ;  /* 0x0000000000007b1d */ /* 0x000fec0000010000 */
[----:B------:R-:W-:Y:S05]  /*4220*/  @P0 BRA `(.L_x_20) ;  /* 0x0000000000a00947 */ /* 0x000fea0003800000 */
[----:B------:R-:W1:Y:S01]  /*4230*/  S2UR UR5, SR_CgaCtaId ;  /* 0x00000000000579c3 */ /* 0x000e620000008800 */
[----:B------:R-:W-:Y:S01]  /*4240*/  NOP ;  /* 0x0000000000007918 */ /* 0x000fe20000000000 */
[----:B------:R-:W-:Y:S01]  /*4250*/  UMOV UR4, 0x50 ;  /* 0x0000005000047882 */ /* 0x000fe20000000000 */
[----:B------:R-:W-:Y:S02]  /*4260*/  MOV R0, UR10 ;  /* 0x0000000a00007c02 */ /* 0x000fe40008000f00 */
[----:B0-----:R-:W-:Y:S02]  /*4270*/  MOV R3, 0xf ;  /* 0x0000000f00037802 */ /* 0x001fe40000000f00 */
[----:B------:R-:W-:Y:S02]  /*4280*/  LOP3.LUT R0, R0, 0xffff, RZ, 0xc0, !PT ;  /* 0x0000ffff00007812 */ /* 0x000fe400078ec0ff */
[----:B------:R-:W-:Y:S02]  /*4290*/  MOV R7, 0x1 ;  /* 0x0000000100077802 */ /* 0x000fe40000000f00 */
[----:B------:R-:W-:-:S04]  /*42a0*/  SHF.R.U32.HI R0, RZ, 0x5, R0 ;  /* 0x00000005ff007819 */ /* 0x000fc80000011600 */
[----:B------:R-:W-:Y:S02]  /*42b0*/  IADD3 R2, PT, PT, R0, 0x10, RZ ;  /* 0x0000001000027810 */ /* 0x000fe40007ffe0ff */
[----:B------:R-:W-:Y:S01]  /*42c0*/  SHF.L.U32 R0, R3, R0, RZ ;  /* 0x0000000003007219 */ /* 0x000fe200000006ff */
[----:B-1----:R-:W-:Y:S01]  /*42d0*/  ULEA UR6, UR5, UR4, 0x18 ;  /* 0x0000000405067291 */ /* 0x002fe2000f8ec0ff */
[----:B------:R-:W-:-:S04]  /*42e0*/  SHF.L.U32 R3, R7, R2, RZ ;  /* 0x0000000207037219 */ /* 0x000fc800000006ff */
[----:B------:R-:W-:-:S04]  /*42f0*/  LOP3.LUT R0, R3, R0, RZ, 0xfc, !PT ;  /* 0x0000000003007212 */ /* 0x000fc800078efcff */
[----:B------:R-:W0:Y:S01]  /*4300*/  LDS R5, [UR6] ;  /* 0x00000006ff057984 */ /* 0x000e220008000800 */
[C---:B------:R-:W-:Y:S02]  /*4310*/  LOP3.LUT R2, R0.reuse, 0xffff, RZ, 0xc0, !PT ;  /* 0x0000ffff00027812 */ /* 0x040fe400078ec0ff */
[----:B0-----:R-:W-:-:S04]  /*4320*/  LOP3.LUT R3, R0, 0xffff, R5, 0x80, !PT ;  /* 0x0000ffff00037812 */ /* 0x001fc800078e8005 */
[----:B------:R-:W-:-:S13]  /*4330*/  ISETP.NE.AND P0, PT, R3, R2, PT ;  /* 0x000000020300720c */ /* 0x000fda0003f05270 */
[----:B------:R-:W-:Y:S05]  /*4340*/  @P0 BRA `(.L_x_21) ;  /* 0x0000000000500947 */ /* 0x000fea0003800000 */
[----:B------:R-:W-:Y:S02]  /*4350*/  SHF.R.U32.HI R5, RZ, 0x10, R5 ;  /* 0x00000010ff057819 */ /* 0x000fe40000011605 */
[----:B------:R-:W-:-:S04]  /*4360*/  SHF.R.U32.HI R2, RZ, 0x10, R0 ;  /* 0x00000010ff027819 */ /* 0x000fc80000011600 */
[----:B------:R-:W-:-:S04]  /*4370*/  LOP3.LUT R5, R5, R2, RZ, 0xc0, !PT ;  /* 0x0000000205057212 */ /* 0x000fc800078ec0ff */
[----:B------:R-:W-:-:S13]  /*4380*/  ISETP.NE.AND P0, PT, R5, R2, PT ;  /* 0x000000020500720c */ /* 0x000fda0003f05270 */
[----:B------:R-:W-:Y:S05]  /*4390*/  @P0 BRA `(.L_x_22) ;  /* 0x0000000000300947 */ /* 0x000fea0003800000 */
[----:B------:R-:W-:Y:S01]  /*43a0*/  R2UR UR4, R0 ;  /* 0x00000000000472ca */ /* 0x000fe200000e0000 */
[----:B------:R-:W-:Y:S01]  /*43b0*/  VOTEU.ANY UR5, UPT, PT ;  /* 0x0000000000057886 */ /* 0x000fe200038e0100 */
[----:B------:R-:W0:Y:S01]  /*43c0*/  S2R R0, SR_LANEID ;  /* 0x0000000000007919 */ /* 0x000e220000000000 */
[----:B------:R-:W-:-:S10]  /*43d0*/  UFLO.U32 UR5, UR5 ;  /* 0x00000005000572bd */ /* 0x000fd400080e0000 */
[----:B------:R-:W-:-:S06]  /*43e0*/  ULOP3.LUT UR4, URZ, UR4, URZ, 0x33, !UPT ;  /* 0x00000004ff047292 */ /* 0x000fcc000f8e33ff */
[----:B------:R-:W-:-:S04]  /*43f0*/  MOV R2, UR4 ;  /* 0x0000000400027c02 */ /* 0x000fc80008000f00 */
[----:B------:R-:W1:Y:S02]  /*4400*/  REDUX UR7, R2 ;  /* 0x00000000020773c4 */ /* 0x000e640000000000 */
[----:B------:R2:W-:Y:S01]  /*4410*/  UTCATOMSWS.AND URZ, UR4 ;  /* 0x0000000400ff79e3 */ /* 0x0005e20008000000 */
[----:B0-----:R-:W-:Y:S02]  /*4420*/  ISETP.EQ.U32.AND P0, PT, R0, UR5, PT ;  /* 0x0000000500007c0c */ /* 0x001fe4000bf02070 */
[----:B-1----:R-:W-:-:S11]  /*4430*/  MOV R0, UR7 ;  /* 0x0000000700007c02 */ /* 0x002fd60008000f00 */
[----:B------:R2:W-:Y:S01]  /*4440*/  @P0 ATOMS.AND RZ, [UR6], R0 ;  /* 0x00000000ffff098c */ /* 0x0005e2000a800006 */
[----:B------:R-:W-:Y:S05]  /*4450*/  BRA `(.L_x_20) ;  /* 0x0000000000147947 */ /* 0x000fea0003800000 */
.L_x_22:
[----:B------:R-:W-:-:S07]  /*4460*/  MOV R2, 0x4480 ;  /* 0x0000448000027802 */ /* 0x000fce0000000f00 */
[----:B------:R-:W-:Y:S05]  /*4470*/  CALL.REL.NOINC `($__internal_0_$__cuda_sm10x_tcgen05_guardrail_trap_col_being_dealloced_not_returned_by_alloc) ;  /* 0x0000000000447944 */ /* 0x000fea0003c00000 */
[----:B------:R-:W-:Y:S05]  /*4480*/  BRA `(.L_x_20) ;  /* 0x0000000000087947 */ /* 0x000fea0003800000 */
.L_x_21:
[----:B------:R-:W-:-:S07]  /*4490*/  MOV R2, 0x44b0 ;  /* 0x000044b000027802 */ /* 0x000fce0000000f00 */
[----:B------:R-:W-:Y:S05]  /*44a0*/  CALL.REL.NOINC `($__internal_2_$__cuda_sm10x_tcgen05_guardrail_trap_unallocated_columns_being_dealloced) ;  /* 0x0000000000507944 */ /* 0x000fea0003c00000 */
.L_x_20:
[----:B------:R-:W-:Y:S01]  /*44b0*/  NOP ;  /* 0x0000000000007918 */ /* 0x000fe20000000000 */
[----:B--2---:R-:W-:Y:S05]  /*44c0*/  EXIT ;  /* 0x000000000000794d */ /* 0x004fea0003800000 */
.L_x_8:
[----:B------:R-:W1:Y:S02]  /*44d0*/  SYNCS.PHASECHK.TRANS64.TRYWAIT P4, [UR11+0x1800], RZ ;  /* 0x001800ffff0075a7 */ /* 0x000e64000808110b */
[----:B-1----:R-:W-:Y:S05]  /*44e0*/  @!P4 BRA `(.L_x_8) ;  /* 0xfffffffc00f8c947 */ /* 0x002fea000383ffff */
[----:B------:R-:W-:Y:S05]  /*44f0*/  BRA `(.L_x_7) ;  /* 0xffffffc800787947 */ /* 0x000fea000383ffff */
.L_x_14:
[----:B------:R-:W2:Y:S02]  /*4500*/  SYNCS.PHASECHK.TRANS64.TRYWAIT P2, [UR11+0x2810], RZ ;  /* 0x002810ffff0075a7 */ /* 0x000ea4000804110b */
[----:B--2---:R-:W-:Y:S05]  /*4510*/  @!P2 BRA `(.L_x_14) ;  /* 0xfffffffc00f8a947 */ /* 0x004fea000383ffff */
[----:B------:R-:W-:Y:S05]  /*4520*/  BRA `(.L_x_23) ;  /* 0xffffffe000607947 */ /* 0x000fea000383ffff */
.L_x_15:
[----:B------:R-:W0:Y:S02]  /*4530*/  SYNCS.PHASECHK.TRANS64.TRYWAIT P2, [UR14], R62 ;  /* 0x0000003eff0075a7 */ /* 0x000e24000804110e */
[----:B0-----:R-:W-:Y:S05]  /*4540*/  @!P2 BRA `(.L_x_15) ;  /* 0xfffffffc00f8a947 */ /* 0x001fea000383ffff */
[----:B------:R-:W-:Y:S05]  /*4550*/  BRA `(.L_x_24) ;  /* 0xffffffec005c7947 */ /* 0x000fea000383ffff */
.L_x_19:
[----:B------:R-:W1:Y:S02]  /*4560*/  SYNCS.PHASECHK.TRANS64.TRYWAIT P2, [UR14], R4 ;  /* 0x00000004ff0075a7 */ /* 0x000e64000804110e */
[----:B-1----:R-:W-:Y:S05]  /*4570*/  @!P2 BRA `(.L_x_19) ;  /* 0xfffffffc00f8a947 */ /* 0x002fea000383ffff */
[----:B------:R-:W-:Y:S05]  /*4580*/  BRA `(.L_x_18) ;  /* 0xfffffff000c47947 */ /* 0x000fea000383ffff */
        .weak           $__internal_0_$__cuda_sm10x_tcgen05_guardrail_trap_col_being_dealloced_not_returned_by_alloc
        .type           $__internal_0_$__cuda_sm10x_tcgen05_guardrail_trap_col_being_dealloced_not_returned_by_alloc,@function
        .size           $__internal_0_$__cuda_sm10x_tcgen05_guardrail_trap_col_being_dealloced_not_returned_by_alloc,($__internal_1_$__cuda_sm10x_tcgen05_guardrail_trap_phase_invalid_during_alloc - $__internal_0_$__cuda_sm10x_tcgen05_guardrail_trap_col_being_dealloced_not_returned_by_alloc)
$__internal_0_$__cuda_sm10x_tcgen05_guardrail_trap_col_being_dealloced_not_returned_by_alloc:
[----:B------:R-:W-:Y:S05]  /*4590*/  BPT.TRAP 0x1 ;  /* 0x000000040000795c */ /* 0x000fea0000300000 */
[----:B------:R-:W-:-:S04]  /*45a0*/  HFMA2 R3, -RZ, RZ, 0, 0 ;  /* 0x00000000ff037431 */ /* 0x000fc800000001ff */
[----:B------:R-:W-:Y:S05]  /*45b0*/  RET.REL.NODEC R2 `(attn_fwd) ;  /* 0xffffffb802907950 */ /* 0x000fea0003c3ffff */
        .weak           $__internal_1_$__cuda_sm10x_tcgen05_guardrail_trap_phase_invalid_during_alloc
        .type           $__internal_1_$__cuda_sm10x_tcgen05_guardrail_trap_phase_invalid_during_alloc,@function
        .size           $__internal_1_$__cuda_sm10x_tcgen05_guardrail_trap_phase_invalid_during_alloc,($__internal_2_$__cuda_sm10x_tcgen05_guardrail_trap_unallocated_columns_being_dealloced - $__internal_1_$__cuda_sm10x_tcgen05_guardrail_trap_phase_invalid_during_alloc)
$__internal_1_$__cuda_sm10x_tcgen05_guardrail_trap_phase_invalid_during_alloc:
[----:B------:R-:W-:Y:S05]  /*45c0*/  BPT.TRAP 0x1 ;  /* 0x000000040000795c */ /* 0x000fea0000300000 */
[----:B------:R-:W-:-:S04]  /*45d0*/  MOV R3, 0x0 ;  /* 0x0000000000037802 */ /* 0x000fc80000000f00 */
[----:B------:R-:W-:Y:S05]  /*45e0*/  RET.REL.NODEC R2 `(attn_fwd) ;  /* 0xffffffb802847950 */ /* 0x000fea0003c3ffff */
        .weak           $__internal_2_$__cuda_sm10x_tcgen05_guardrail_trap_unallocated_columns_being_dealloced
        .type           $__internal_2_$__cuda_sm10x_tcgen05_guardrail_trap_unallocated_columns_being_dealloced,@function
        .size           $__internal_2_$__cuda_sm10x_tcgen05_guardrail_trap_unallocated_columns_being_dealloced,(.L_x_28 - $__internal_2_$__cuda_sm10x_tcgen05_guardrail_trap_unallocated_columns_being_dealloced)
$__internal_2_$__cuda_sm10x_tcgen05_guardrail_trap_unallocated_columns_being_dealloced:
[----:B------:R-:W-:Y:S05]  /*45f0*/  BPT.TRAP 0x1 ;  /* 0x000000040000795c */ /* 0x000fea0000300000 */
[----:B------:R-:W-:-:S04]  /*4600*/  HFMA2 R3, -RZ, RZ, 0, 0 ;  /* 0x00000000ff037431 */ /* 0x000fc800000001ff */
[----:B------:R-:W-:Y:S05]  /*4610*/  RET.REL.NODEC R2 `(attn_fwd) ;  /* 0xffffffb802787950 */ /* 0x000fea0003c3ffff */
.L_x_25:
[----:B------:R-:W-:-:S00]  /*4620*/  BRA `(.L_x_25) ;  /* 0xfffffffc00fc7947 */ /* 0x000fc0000383ffff */
[----:B------:R-:W-:-:S00]  /*4630*/  NOP ;  /* 0x0000000000007918 */ /* 0x000fc00000000000 */
        /* <DEDUP_REMOVED lines=12> */
.L_x_28:


//--------------------- .nv.global.init           --------------------------
	.section	.nv.global.init,"aw",@progbits
.nv.global.init:
	.type		_$_str,@object
	.size		_$_str,(.L_3 - _$_str)
_$_str:
        /*0000*/ 	.byte	0x5f, 0x5f, 0x43, 0x55, 0x44, 0x41, 0x5f, 0x46, 0x54, 0x5a, 0x00
.L_3:


//--------------------- .nv.shared.attn_fwd       --------------------------
	.section	.nv.shared.attn_fwd,"aw",@nobits
	.sectionflags	@""
	.align	16
	.zero		1024


//--------------------- .nv.shared.reserved.0     --------------------------
	.section	.nv.shared.reserved.0,"aw",@nobits
	.align	8
	.weak		__nv_reservedSMEM_offset_0_alias
	.size		__nv_reservedSMEM_offset_0_alias, 0, 64
	.other		__nv_reservedSMEM_offset_0_alias,@"STO_CUDA_RESERVED_SHARED STV_DEFAULT"
__nv_reservedSMEM_offset_0_alias:
	.zero		0
.nv.shared.reserved.0:
	.zero		64
	.weak		__nv_reservedSMEM_allocation_phase
	.type		__nv_reservedSMEM_allocation_phase,@object
	.size		__nv_reservedSMEM_allocation_phase,(.L_0 - __nv_reservedSMEM_allocation_phase)
__nv_reservedSMEM_allocation_phase:
	.zero		1
.L_0:
	.zero		7
	.weak		__nv_reservedSMEM_devtool_atexit_pc
	.type		__nv_reservedSMEM_devtool_atexit_pc,@object
	.size		__nv_reservedSMEM_devtool_atexit_pc,(__nv_reservedSMEM_allocation_mask - __nv_reservedSMEM_devtool_atexit_pc)
__nv_reservedSMEM_devtool_atexit_pc:
	.zero		8
	.weak		__nv_reservedSMEM_allocation_mask
	.type		__nv_reservedSMEM_allocation_mask,@object
	.size		__nv_reservedSMEM_allocation_mask,(.L_2 - __nv_reservedSMEM_allocation_mask)
__nv_reservedSMEM_allocation_mask:
	.zero		4
.L_2:


//--------------------- .nv.constant0.attn_fwd    --------------------------
	.section	.nv.constant0.attn_fwd,"a",@progbits
	.sectionflags	@""
	.align	4
.nv.constant0.attn_fwd:
	.zero		1032


//--------------------- SYMBOLS --------------------------

	.type		.nv.reservedSmem.offset0,@object
	.size		.nv.reservedSmem.offset0,0x4
	.type		.nv.reservedSmem.cap,@object
	.size		.nv.reservedSmem.cap,0x4
